	.target	sm_103a

	.elftype	@"ET_EXEC"


//--------------------- .note.nv.tkinfo           --------------------------
	.section	.note.nv.tkinfo,"",@"SHT_NOTE"
	.sectionflags	@"SHF_NOTE_NV_TKINFO"
	.tkinfo
        /*0018*/ 	.word	0x00000002
        /*0030*/ 	.string	""
        /*0030*/ 	.string	"ptxas"
        /*0030*/ 	.string	"Cuda compilation tools, release 13.0, V13.0.88"
        /*0030*/ 	.string	"Build cuda_13.0.r13.0/compiler.36424714_0"
        /*0030*/ 	.string	"-arch sm_103a -m 64 "



//--------------------- .note.nv.cuinfo           --------------------------
	.section	.note.nv.cuinfo,"",@"SHT_NOTE"
	.sectionflags	@"SHF_NOTE_NV_CUINFO"
        /*0018*/ 	.short	0x0002
        /*001a*/ 	.short	0x0067
        /*001c*/ 	.short	0x0082
	.zero		2


//--------------------- .nv.info                  --------------------------
	.section	.nv.info,"",@"SHT_CUDA_INFO"
	.align	4


	//----- nvinfo : EIATTR_REGCOUNT
	.align		4
        /*0000*/ 	.byte	0x04, 0x2f
        /*0002*/ 	.short	(.L_12 - .L_11)
	.align		4
.L_11:
        /*0004*/ 	.word	index@(_ZN7cutlass13device_kernelIN5flash11enable_sm90INS1_16FlashAttnFwdSm90INS1_25CollectiveMainloopFwdSm90ILi2EN4cute5tupleIJNS5_1CILi1EEES8_S8_EEENS6_IJNS7_ILi128EEENS7_ILi96EEENS7_ILi192EEEEEELi192ENS_6half_tEfNS_4arch4Sm90ELb1ELb0ELb1ELb1ELb1ELb1ELb0ELb1ELb1ELb1ELb1ELb0EEENS1_21CollectiveEpilogueFwdINS6_IJSA_SC_SB_EEES9_SE_SG_Li256ELb1ELb1ELb1ELb0EEENS1_36VarlenDynamicPersistentTileSchedulerILi128ELi96ELi256ELi128ELb1ELb1ELb1ELb1ELb1ELb1EEEEEEEEEvNT_6ParamsE)
        /*0008*/ 	.word	0x00000004


	//----- nvinfo : EIATTR_FRAME_SIZE
	.align		4
.L_12:
        /*000c*/ 	.byte	0x04, 0x11
        /*000e*/ 	.short	(.L_14 - .L_13)
	.align		4
.L_13:
        /*0010*/ 	.word	index@(_ZN7cutlass13device_kernelIN5flash11enable_sm90INS1_16FlashAttnFwdSm90INS1_25CollectiveMainloopFwdSm90ILi2EN4cute5tupleIJNS5_1CILi1EEES8_S8_EEENS6_IJNS7_ILi128EEENS7_ILi96EEENS7_ILi192EEEEEELi192ENS_6half_tEfNS_4arch4Sm90ELb1ELb0ELb1ELb1ELb1ELb1ELb0ELb1ELb1ELb1ELb1ELb0EEENS1_21CollectiveEpilogueFwdINS6_IJSA_SC_SB_EEES9_SE_SG_Li256ELb1ELb1ELb1ELb0EEENS1_36VarlenDynamicPersistentTileSchedulerILi128ELi96ELi256ELi128ELb1ELb1ELb1ELb1ELb1ELb1EEEEEEEEEvNT_6ParamsE)
        /*0014*/ 	.word	0x00000000


	//----- nvinfo : EIATTR_REGCOUNT
	.align		4
.L_14:
        /*0018*/ 	.byte	0x04, 0x2f
        /*001a*/ 	.short	(.L_16 - .L_15)
	.align		4
.L_15:
        /*001c*/ 	.word	index@(_ZN7cutlass13device_kernelIN5flash11enable_sm90INS1_16FlashAttnFwdSm90INS1_25CollectiveMainloopFwdSm90ILi2EN4cute5tupleIJNS5_1CILi1EEES8_S8_EEENS6_IJNS7_ILi128EEENS7_ILi96EEENS7_ILi192EEEEEELi192ENS_6half_tEfNS_4arch4Sm90ELb1ELb0ELb1ELb1ELb1ELb0ELb0ELb1ELb1ELb1ELb1ELb0EEENS1_21CollectiveEpilogueFwdINS6_IJSA_SC_SB_EEES9_SE_SG_Li256ELb1ELb1ELb1ELb0EEENS1_36VarlenDynamicPersistentTileSchedulerILi128ELi96ELi256ELi128ELb1ELb1ELb1ELb1ELb1ELb1EEEEEEEEEvNT_6ParamsE)
        /*0020*/ 	.word	0x00000004


	//----- nvinfo : EIATTR_FRAME_SIZE
	.align		4
.L_16:
        /*0024*/ 	.byte	0x04, 0x11
        /*0026*/ 	.short	(.L_18 - .L_17)
	.align		4
.L_17:
        /*0028*/ 	.word	index@(_ZN7cutlass13device_kernelIN5flash11enable_sm90INS1_16FlashAttnFwdSm90INS1_25CollectiveMainloopFwdSm90ILi2EN4cute5tupleIJNS5_1CILi1EEES8_S8_EEENS6_IJNS7_ILi128EEENS7_ILi96EEENS7_ILi192EEEEEELi192ENS_6half_tEfNS_4arch4Sm90ELb1ELb0ELb1ELb1ELb1ELb0ELb0ELb1ELb1ELb1ELb1ELb0EEENS1_21CollectiveEpilogueFwdINS6_IJSA_SC_SB_EEES9_SE_SG_Li256ELb1ELb1ELb1ELb0EEENS1_36VarlenDynamicPersistentTileSchedulerILi128ELi96ELi256ELi128ELb1ELb1ELb1ELb1ELb1ELb1EEEEEEEEEvNT_6ParamsE)
        /*002c*/ 	.word	0x00000000


	//----- nvinfo : EIATTR_REGCOUNT
	.align		4
.L_18:
        /*0030*/ 	.byte	0x04, 0x2f
        /*0032*/ 	.short	(.L_20 - .L_19)
	.align		4
.L_19:
        /*0034*/ 	.word	index@(_ZN7cutlass13device_kernelIN5flash11enable_sm90INS1_16FlashAttnFwdSm90INS1_25CollectiveMainloopFwdSm90ILi2EN4cute5tupleIJNS5_1CILi1EEES8_S8_EEENS6_IJNS7_ILi128EEENS7_ILi96EEENS7_ILi192EEEEEELi192ENS_6half_tEfNS_4arch4Sm90ELb1ELb0ELb1ELb0ELb1ELb0ELb0ELb1ELb1ELb1ELb1ELb0EEENS1_21CollectiveEpilogueFwdINS6_IJSA_SC_SB_EEES9_SE_SG_Li256ELb0ELb1ELb1ELb0EEENS1_19SingleTileSchedulerILb0ELb1ELb1ELi128EEEEEEEEEvNT_6ParamsE)
        /*0038*/ 	.word	0x00000004


	//----- nvinfo : EIATTR_FRAME_SIZE
	.align		4
.L_20:
        /*003c*/ 	.byte	0x04, 0x11
        /*003e*/ 	.short	(.L_22 - .L_21)
	.align		4
.L_21:
        /*0040*/ 	.word	index@(_ZN7cutlass13device_kernelIN5flash11enable_sm90INS1_16FlashAttnFwdSm90INS1_25CollectiveMainloopFwdSm90ILi2EN4cute5tupleIJNS5_1CILi1EEES8_S8_EEENS6_IJNS7_ILi128EEENS7_ILi96EEENS7_ILi192EEEEEELi192ENS_6half_tEfNS_4arch4Sm90ELb1ELb0ELb1ELb0ELb1ELb0ELb0ELb1ELb1ELb1ELb1ELb0EEENS1_21CollectiveEpilogueFwdINS6_IJSA_SC_SB_EEES9_SE_SG_Li256ELb0ELb1ELb1ELb0EEENS1_19SingleTileSchedulerILb0ELb1ELb1ELi128EEEEEEEEEvNT_6ParamsE)
        /*0044*/ 	.word	0x00000000


	//----- nvinfo : EIATTR_REGCOUNT
	.align		4
.L_22:
        /*0048*/ 	.byte	0x04, 0x2f
        /*004a*/ 	.short	(.L_24 - .L_23)
	.align		4
.L_23:
        /*004c*/ 	.word	index@(_ZN7cutlass13device_kernelIN5flash11enable_sm90INS1_16FlashAttnFwdSm90INS1_25CollectiveMainloopFwdSm90ILi2EN4cute5tupleIJNS5_1CILi1EEES8_S8_EEENS6_IJNS7_ILi128EEENS7_ILi96EEENS7_ILi192EEEEEELi192ENS_6half_tEfNS_4arch4Sm90ELb0ELb1ELb1ELb1ELb1ELb1ELb0ELb1ELb1ELb1ELb1ELb0EEENS1_21CollectiveEpilogueFwdINS6_IJSA_SC_SB_EEES9_SE_SG_Li256ELb1ELb1ELb1ELb0EEENS1_36VarlenDynamicPersistentTileSchedulerILi128ELi96ELi256ELi128ELb1ELb1ELb1ELb1ELb0ELb1EEEEEEEEEvNT_6ParamsE)
        /*0050*/ 	.word	0x00000004


	//----- nvinfo : EIATTR_FRAME_SIZE
	.align		4
.L_24:
        /*0054*/ 	.byte	0x04, 0x11
        /*0056*/ 	.short	(.L_26 - .L_25)
	.align		4
.L_25:
        /*0058*/ 	.word	index@(_ZN7cutlass13device_kernelIN5flash11enable_sm90INS1_16FlashAttnFwdSm90INS1_25CollectiveMainloopFwdSm90ILi2EN4cute5tupleIJNS5_1CILi1EEES8_S8_EEENS6_IJNS7_ILi128EEENS7_ILi96EEENS7_ILi192EEEEEELi192ENS_6half_tEfNS_4arch4Sm90ELb0ELb1ELb1ELb1ELb1ELb1ELb0ELb1ELb1ELb1ELb1ELb0EEENS1_21CollectiveEpilogueFwdINS6_IJSA_SC_SB_EEES9_SE_SG_Li256ELb1ELb1ELb1ELb0EEENS1_36VarlenDynamicPersistentTileSchedulerILi128ELi96ELi256ELi128ELb1ELb1ELb1ELb1ELb0ELb1EEEEEEEEEvNT_6ParamsE)
        /*005c*/ 	.word	0x00000000


	//----- nvinfo : EIATTR_REGCOUNT
	.align		4
.L_26:
        /*0060*/ 	.byte	0x04, 0x2f
        /*0062*/ 	.short	(.L_28 - .L_27)
	.align		4
.L_27:
        /*0064*/ 	.word	index@(_ZN7cutlass13device_kernelIN5flash11enable_sm90INS1_16FlashAttnFwdSm90INS1_25CollectiveMainloopFwdSm90ILi2EN4cute5tupleIJNS5_1CILi1EEES8_S8_EEENS6_IJNS7_ILi128EEENS7_ILi96EEENS7_ILi192EEEEEELi192ENS_6half_tEfNS_4arch4Sm90ELb0ELb1ELb1ELb1ELb1ELb0ELb0ELb1ELb1ELb1ELb1ELb0EEENS1_21CollectiveEpilogueFwdINS6_IJSA_SC_SB_EEES9_SE_SG_Li256ELb1ELb1ELb1ELb0EEENS1_36VarlenDynamicPersistentTileSchedulerILi128ELi96ELi256ELi128ELb1ELb1ELb1ELb1ELb0ELb1EEEEEEEEEvNT_6ParamsE)
        /*0068*/ 	.word	0x00000004


	//----- nvinfo : EIATTR_FRAME_SIZE
	.align		4
.L_28:
        /*006c*/ 	.byte	0x04, 0x11
        /*006e*/ 	.short	(.L_30 - .L_29)
	.align		4
.L_29:
        /*0070*/ 	.word	index@(_ZN7cutlass13device_kernelIN5flash11enable_sm90INS1_16FlashAttnFwdSm90INS1_25CollectiveMainloopFwdSm90ILi2EN4cute5tupleIJNS5_1CILi1EEES8_S8_EEENS6_IJNS7_ILi128EEENS7_ILi96EEENS7_ILi192EEEEEELi192ENS_6half_tEfNS_4arch4Sm90ELb0ELb1ELb1ELb1ELb1ELb0ELb0ELb1ELb1ELb1ELb1ELb0EEENS1_21CollectiveEpilogueFwdINS6_IJSA_SC_SB_EEES9_SE_SG_Li256ELb1ELb1ELb1ELb0EEENS1_36VarlenDynamicPersistentTileSchedulerILi128ELi96ELi256ELi128ELb1ELb1ELb1ELb1ELb0ELb1EEEEEEEEEvNT_6ParamsE)
        /*0074*/ 	.word	0x00000000


	//----- nvinfo : EIATTR_REGCOUNT
	.align		4
.L_30:
        /*0078*/ 	.byte	0x04, 0x2f
        /*007a*/ 	.short	(.L_32 - .L_31)
	.align		4
.L_31:
        /*007c*/ 	.word	index@(_ZN7cutlass13device_kernelIN5flash11enable_sm90INS1_16FlashAttnFwdSm90INS1_25CollectiveMainloopFwdSm90ILi2EN4cute5tupleIJNS5_1CILi1EEES8_S8_EEENS6_IJNS7_ILi128EEENS7_ILi96EEENS7_ILi192EEEEEELi192ENS_6half_tEfNS_4arch4Sm90ELb0ELb1ELb1ELb0ELb1ELb0ELb0ELb1ELb1ELb1ELb1ELb0EEENS1_21CollectiveEpilogueFwdINS6_IJSA_SC_SB_EEES9_SE_SG_Li256ELb0ELb1ELb1ELb0EEENS1_19SingleTileSchedulerILb0ELb1ELb1ELi128EEEEEEEEEvNT_6ParamsE)
        /*0080*/ 	.word	0x00000004


	//----- nvinfo : EIATTR_FRAME_SIZE
	.align		4
.L_32:
        /*0084*/ 	.byte	0x04, 0x11
        /*0086*/ 	.short	(.L_34 - .L_33)
	.align		4
.L_33:
        /*0088*/ 	.word	index@(_ZN7cutlass13device_kernelIN5flash11enable_sm90INS1_16FlashAttnFwdSm90INS1_25CollectiveMainloopFwdSm90ILi2EN4cute5tupleIJNS5_1CILi1EEES8_S8_EEENS6_IJNS7_ILi128EEENS7_ILi96EEENS7_ILi192EEEEEELi192ENS_6half_tEfNS_4arch4Sm90ELb0ELb1ELb1ELb0ELb1ELb0ELb0ELb1ELb1ELb1ELb1ELb0EEENS1_21CollectiveEpilogueFwdINS6_IJSA_SC_SB_EEES9_SE_SG_Li256ELb0ELb1ELb1ELb0EEENS1_19SingleTileSchedulerILb0ELb1ELb1ELi128EEEEEEEEEvNT_6ParamsE)
        /*008c*/ 	.word	0x00000000


	//----- nvinfo : EIATTR_REGCOUNT
	.align		4
.L_34:
        /*0090*/ 	.byte	0x04, 0x2f
        /*0092*/ 	.short	(.L_36 - .L_35)
	.align		4
.L_35:
        /*0094*/ 	.word	index@(_ZN7cutlass13device_kernelIN5flash11enable_sm90INS1_16FlashAttnFwdSm90INS1_25CollectiveMainloopFwdSm90ILi2EN4cute5tupleIJNS5_1CILi1EEES8_S8_EEENS6_IJNS7_ILi128EEENS7_ILi96EEENS7_ILi192EEEEEELi192ENS_6half_tEfNS_4arch4Sm90ELb0ELb0ELb1ELb1ELb1ELb1ELb0ELb1ELb1ELb1ELb1ELb0EEENS1_21CollectiveEpilogueFwdINS6_IJSA_SC_SB_EEES9_SE_SG_Li256ELb1ELb1ELb1ELb0EEENS1_36VarlenDynamicPersistentTileSchedulerILi128ELi96ELi256ELi128ELb1ELb1ELb1ELb0ELb1ELb1EEEEEEEEEvNT_6ParamsE)
        /*0098*/ 	.word	0x00000004


	//----- nvinfo : EIATTR_FRAME_SIZE
	.align		4
.L_36:
        /*009c*/ 	.byte	0x04, 0x11
        /*009e*/ 	.short	(.L_38 - .L_37)
	.align		4
.L_37:
        /*00a0*/ 	.word	index@(_ZN7cutlass13device_kernelIN5flash11enable_sm90INS1_16FlashAttnFwdSm90INS1_25CollectiveMainloopFwdSm90ILi2EN4cute5tupleIJNS5_1CILi1EEES8_S8_EEENS6_IJNS7_ILi128EEENS7_ILi96EEENS7_ILi192EEEEEELi192ENS_6half_tEfNS_4arch4Sm90ELb0ELb0ELb1ELb1ELb1ELb1ELb0ELb1ELb1ELb1ELb1ELb0EEENS1_21CollectiveEpilogueFwdINS6_IJSA_SC_SB_EEES9_SE_SG_Li256ELb1ELb1ELb1ELb0EEENS1_36VarlenDynamicPersistentTileSchedulerILi128ELi96ELi256ELi128ELb1ELb1ELb1ELb0ELb1ELb1EEEEEEEEEvNT_6ParamsE)
        /*00a4*/ 	.word	0x00000000


	//----- nvinfo : EIATTR_REGCOUNT
	.align		4
.L_38:
        /*00a8*/ 	.byte	0x04, 0x2f
        /*00aa*/ 	.short	(.L_40 - .L_39)
	.align		4
.L_39:
        /*00ac*/ 	.word	index@(_ZN7cutlass13device_kernelIN5flash11enable_sm90INS1_16FlashAttnFwdSm90INS1_25CollectiveMainloopFwdSm90ILi2EN4cute5tupleIJNS5_1CILi1EEES8_S8_EEENS6_IJNS7_ILi128EEENS7_ILi96EEENS7_ILi192EEEEEELi192ENS_6half_tEfNS_4arch4Sm90ELb0ELb0ELb1ELb1ELb1ELb0ELb0ELb1ELb1ELb1ELb1ELb0EEENS1_21CollectiveEpilogueFwdINS6_IJSA_SC_SB_EEES9_SE_SG_Li256ELb1ELb1ELb1ELb0EEENS1_36VarlenDynamicPersistentTileSchedulerILi128ELi96ELi256ELi128ELb1ELb1ELb1ELb0ELb1ELb1EEEEEEEEEvNT_6ParamsE)
        /*00b0*/ 	.word	0x00000004


	//----- nvinfo : EIATTR_FRAME_SIZE
	.align		4
.L_40:
        /*00b4*/ 	.byte	0x04, 0x11
        /*00b6*/ 	.short	(.L_42 - .L_41)
	.align		4
.L_41:
        /*00b8*/ 	.word	index@(_ZN7cutlass13device_kernelIN5flash11enable_sm90INS1_16FlashAttnFwdSm90INS1_25CollectiveMainloopFwdSm90ILi2EN4cute5tupleIJNS5_1CILi1EEES8_S8_EEENS6_IJNS7_ILi128EEENS7_ILi96EEENS7_ILi192EEEEEELi192ENS_6half_tEfNS_4arch4Sm90ELb0ELb0ELb1ELb1ELb1ELb0ELb0ELb1ELb1ELb1ELb1ELb0EEENS1_21CollectiveEpilogueFwdINS6_IJSA_SC_SB_EEES9_SE_SG_Li256ELb1ELb1ELb1ELb0EEENS1_36VarlenDynamicPersistentTileSchedulerILi128ELi96ELi256ELi128ELb1ELb1ELb1ELb0ELb1ELb1EEEEEEEEEvNT_6ParamsE)
        /*00bc*/ 	.word	0x00000000


	//----- nvinfo : EIATTR_REGCOUNT
	.align		4
.L_42:
        /*00c0*/ 	.byte	0x04, 0x2f
        /*00c2*/ 	.short	(.L_44 - .L_43)
	.align		4
.L_43:
        /*00c4*/ 	.word	index@(_ZN7cutlass13device_kernelIN5flash11enable_sm90INS1_16FlashAttnFwdSm90INS1_25CollectiveMainloopFwdSm90ILi2EN4cute5tupleIJNS5_1CILi1EEES8_S8_EEENS6_IJNS7_ILi128EEENS7_ILi96EEENS7_ILi192EEEEEELi192ENS_6half_tEfNS_4arch4Sm90ELb0ELb0ELb1ELb0ELb1ELb0ELb0ELb1ELb1ELb1ELb1ELb0EEENS1_21CollectiveEpilogueFwdINS6_IJSA_SC_SB_EEES9_SE_SG_Li256ELb0ELb1ELb1ELb0EEENS1_19SingleTileSchedulerILb0ELb1ELb1ELi128EEEEEEEEEvNT_6ParamsE)
        /*00c8*/ 	.word	0x00000004


	//----- nvinfo : EIATTR_FRAME_SIZE
	.align		4
.L_44:
        /*00cc*/ 	.byte	0x04, 0x11
        /*00ce*/ 	.short	(.L_46 - .L_45)
	.align		4
.L_45:
        /*00d0*/ 	.word	index@(_ZN7cutlass13device_kernelIN5flash11enable_sm90INS1_16FlashAttnFwdSm90INS1_25CollectiveMainloopFwdSm90ILi2EN4cute5tupleIJNS5_1CILi1EEES8_S8_EEENS6_IJNS7_ILi128EEENS7_ILi96EEENS7_ILi192EEEEEELi192ENS_6half_tEfNS_4arch4Sm90ELb0ELb0ELb1ELb0ELb1ELb0ELb0ELb1ELb1ELb1ELb1ELb0EEENS1_21CollectiveEpilogueFwdINS6_IJSA_SC_SB_EEES9_SE_SG_Li256ELb0ELb1ELb1ELb0EEENS1_19SingleTileSchedulerILb0ELb1ELb1ELi128EEEEEEEEEvNT_6ParamsE)
        /*00d4*/ 	.word	0x00000000


	//----- nvinfo : EIATTR_MIN_STACK_SIZE
	.align		4
.L_46:
        /*00d8*/ 	.byte	0x04, 0x12
        /*00da*/ 	.short	(.L_48 - .L_47)
	.align		4
.L_47:
        /*00dc*/ 	.word	index@(_ZN7cutlass13device_kernelIN5flash11enable_sm90INS1_16FlashAttnFwdSm90INS1_25CollectiveMainloopFwdSm90ILi2EN4cute5tupleIJNS5_1CILi1EEES8_S8_EEENS6_IJNS7_ILi128EEENS7_ILi96EEENS7_ILi192EEEEEELi192ENS_6half_tEfNS_4arch4Sm90ELb0ELb0ELb1ELb0ELb1ELb0ELb0ELb1ELb1ELb1ELb1ELb0EEENS1_21CollectiveEpilogueFwdINS6_IJSA_SC_SB_EEES9_SE_SG_Li256ELb0ELb1ELb1ELb0EEENS1_19SingleTileSchedulerILb0ELb1ELb1ELi128EEEEEEEEEvNT_6ParamsE)
        /*00e0*/ 	.word	0x00000000


	//----- nvinfo : EIATTR_MIN_STACK_SIZE
	.align		4
.L_48:
        /*00e4*/ 	.byte	0x04, 0x12
        /*00e6*/ 	.short	(.L_50 - .L_49)
	.align		4
.L_49:
        /*00e8*/ 	.word	index@(_ZN7cutlass13device_kernelIN5flash11enable_sm90INS1_16FlashAttnFwdSm90INS1_25CollectiveMainloopFwdSm90ILi2EN4cute5tupleIJNS5_1CILi1EEES8_S8_EEENS6_IJNS7_ILi128EEENS7_ILi96EEENS7_ILi192EEEEEELi192ENS_6half_tEfNS_4arch4Sm90ELb0ELb0ELb1ELb1ELb1ELb0ELb0ELb1ELb1ELb1ELb1ELb0EEENS1_21CollectiveEpilogueFwdINS6_IJSA_SC_SB_EEES9_SE_SG_Li256ELb1ELb1ELb1ELb0EEENS1_36VarlenDynamicPersistentTileSchedulerILi128ELi96ELi256ELi128ELb1ELb1ELb1ELb0ELb1ELb1EEEEEEEEEvNT_6ParamsE)
        /*00ec*/ 	.word	0x00000000


	//----- nvinfo : EIATTR_MIN_STACK_SIZE
	.align		4
.L_50:
        /*00f0*/ 	.byte	0x04, 0x12
        /*00f2*/ 	.short	(.L_52 - .L_51)
	.align		4
.L_51:
        /*00f4*/ 	.word	index@(_ZN7cutlass13device_kernelIN5flash11enable_sm90INS1_16FlashAttnFwdSm90INS1_25CollectiveMainloopFwdSm90ILi2EN4cute5tupleIJNS5_1CILi1EEES8_S8_EEENS6_IJNS7_ILi128EEENS7_ILi96EEENS7_ILi192EEEEEELi192ENS_6half_tEfNS_4arch4Sm90ELb0ELb0ELb1ELb1ELb1ELb1ELb0ELb1ELb1ELb1ELb1ELb0EEENS1_21CollectiveEpilogueFwdINS6_IJSA_SC_SB_EEES9_SE_SG_Li256ELb1ELb1ELb1ELb0EEENS1_36VarlenDynamicPersistentTileSchedulerILi128ELi96ELi256ELi128ELb1ELb1ELb1ELb0ELb1ELb1EEEEEEEEEvNT_6ParamsE)
        /*00f8*/ 	.word	0x00000000


	//----- nvinfo : EIATTR_MIN_STACK_SIZE
	.align		4
.L_52:
        /*00fc*/ 	.byte	0x04, 0x12
        /*00fe*/ 	.short	(.L_54 - .L_53)
	.align		4
.L_53:
        /*0100*/ 	.word	index@(_ZN7cutlass13device_kernelIN5flash11enable_sm90INS1_16FlashAttnFwdSm90INS1_25CollectiveMainloopFwdSm90ILi2EN4cute5tupleIJNS5_1CILi1EEES8_S8_EEENS6_IJNS7_ILi128EEENS7_ILi96EEENS7_ILi192EEEEEELi192ENS_6half_tEfNS_4arch4Sm90ELb0ELb1ELb1ELb0ELb1ELb0ELb0ELb1ELb1ELb1ELb1ELb0EEENS1_21CollectiveEpilogueFwdINS6_IJSA_SC_SB_EEES9_SE_SG_Li256ELb0ELb1ELb1ELb0EEENS1_19SingleTileSchedulerILb0ELb1ELb1ELi128EEEEEEEEEvNT_6ParamsE)
        /*0104*/ 	.word	0x00000000


	//----- nvinfo : EIATTR_MIN_STACK_SIZE
	.align		4
.L_54:
        /*0108*/ 	.byte	0x04, 0x12
        /*010a*/ 	.short	(.L_56 - .L_55)
	.align		4
.L_55:
        /*010c*/ 	.word	index@(_ZN7cutlass13device_kernelIN5flash11enable_sm90INS1_16FlashAttnFwdSm90INS1_25CollectiveMainloopFwdSm90ILi2EN4cute5tupleIJNS5_1CILi1EEES8_S8_EEENS6_IJNS7_ILi128EEENS7_ILi96EEENS7_ILi192EEEEEELi192ENS_6half_tEfNS_4arch4Sm90ELb0ELb1ELb1ELb1ELb1ELb0ELb0ELb1ELb1ELb1ELb1ELb0EEENS1_21CollectiveEpilogueFwdINS6_IJSA_SC_SB_EEES9_SE_SG_Li256ELb1ELb1ELb1ELb0EEENS1_36VarlenDynamicPersistentTileSchedulerILi128ELi96ELi256ELi128ELb1ELb1ELb1ELb1ELb0ELb1EEEEEEEEEvNT_6ParamsE)
        /*0110*/ 	.word	0x00000000


	//----- nvinfo : EIATTR_MIN_STACK_SIZE
	.align		4
.L_56:
        /*0114*/ 	.byte	0x04, 0x12
        /*0116*/ 	.short	(.L_58 - .L_57)
	.align		4
.L_57:
        /*0118*/ 	.word	index@(_ZN7cutlass13device_kernelIN5flash11enable_sm90INS1_16FlashAttnFwdSm90INS1_25CollectiveMainloopFwdSm90ILi2EN4cute5tupleIJNS5_1CILi1EEES8_S8_EEENS6_IJNS7_ILi128EEENS7_ILi96EEENS7_ILi192EEEEEELi192ENS_6half_tEfNS_4arch4Sm90ELb0ELb1ELb1ELb1ELb1ELb1ELb0ELb1ELb1ELb1ELb1ELb0EEENS1_21CollectiveEpilogueFwdINS6_IJSA_SC_SB_EEES9_SE_SG_Li256ELb1ELb1ELb1ELb0EEENS1_36VarlenDynamicPersistentTileSchedulerILi128ELi96ELi256ELi128ELb1ELb1ELb1ELb1ELb0ELb1EEEEEEEEEvNT_6ParamsE)
        /*011c*/ 	.word	0x00000000


	//----- nvinfo : EIATTR_MIN_STACK_SIZE
	.align		4
.L_58:
        /*0120*/ 	.byte	0x04, 0x12
        /*0122*/ 	.short	(.L_60 - .L_59)
	.align		4
.L_59:
        /*0124*/ 	.word	index@(_ZN7cutlass13device_kernelIN5flash11enable_sm90INS1_16FlashAttnFwdSm90INS1_25CollectiveMainloopFwdSm90ILi2EN4cute5tupleIJNS5_1CILi1EEES8_S8_EEENS6_IJNS7_ILi128EEENS7_ILi96EEENS7_ILi192EEEEEELi192ENS_6half_tEfNS_4arch4Sm90ELb1ELb0ELb1ELb0ELb1ELb0ELb0ELb1ELb1ELb1ELb1ELb0EEENS1_21CollectiveEpilogueFwdINS6_IJSA_SC_SB_EEES9_SE_SG_Li256ELb0ELb1ELb1ELb0EEENS1_19SingleTileSchedulerILb0ELb1ELb1ELi128EEEEEEEEEvNT_6ParamsE)
        /*0128*/ 	.word	0x00000000


	//----- nvinfo : EIATTR_MIN_STACK_SIZE
	.align		4
.L_60:
        /*012c*/ 	.byte	0x04, 0x12
        /*012e*/ 	.short	(.L_62 - .L_61)
	.align		4
.L_61:
        /*0130*/ 	.word	index@(_ZN7cutlass13device_kernelIN5flash11enable_sm90INS1_16FlashAttnFwdSm90INS1_25CollectiveMainloopFwdSm90ILi2EN4cute5tupleIJNS5_1CILi1EEES8_S8_EEENS6_IJNS7_ILi128EEENS7_ILi96EEENS7_ILi192EEEEEELi192ENS_6half_tEfNS_4arch4Sm90ELb1ELb0ELb1ELb1ELb1ELb0ELb0ELb1ELb1ELb1ELb1ELb0EEENS1_21CollectiveEpilogueFwdINS6_IJSA_SC_SB_EEES9_SE_SG_Li256ELb1ELb1ELb1ELb0EEENS1_36VarlenDynamicPersistentTileSchedulerILi128ELi96ELi256ELi128ELb1ELb1ELb1ELb1ELb1ELb1EEEEEEEEEvNT_6ParamsE)
        /*0134*/ 	.word	0x00000000


	//----- nvinfo : EIATTR_MIN_STACK_SIZE
	.align		4
.L_62:
        /*0138*/ 	.byte	0x04, 0x12
        /*013a*/ 	.short	(.L_64 - .L_63)
	.align		4
.L_63:
        /*013c*/ 	.word	index@(_ZN7cutlass13device_kernelIN5flash11enable_sm90INS1_16FlashAttnFwdSm90INS1_25CollectiveMainloopFwdSm90ILi2EN4cute5tupleIJNS5_1CILi1EEES8_S8_EEENS6_IJNS7_ILi128EEENS7_ILi96EEENS7_ILi192EEEEEELi192ENS_6half_tEfNS_4arch4Sm90ELb1ELb0ELb1ELb1ELb1ELb1ELb0ELb1ELb1ELb1ELb1ELb0EEENS1_21CollectiveEpilogueFwdINS6_IJSA_SC_SB_EEES9_SE_SG_Li256ELb1ELb1ELb1ELb0EEENS1_36VarlenDynamicPersistentTileSchedulerILi128ELi96ELi256ELi128ELb1ELb1ELb1ELb1ELb1ELb1EEEEEEEEEvNT_6ParamsE)
        /*0140*/ 	.word	0x00000000
.L_64:


//--------------------- .nv.compat                --------------------------
	.section	.nv.compat,"",@"SHT_CUDA_COMPAT_INFO"
	.align	4
        /*0000*/ 	.byte	0x02, 0x09, 0x01, 0x00, 0x02, 0x02, 0x01, 0x00, 0x02, 0x05, 0x05, 0x00, 0x03, 0x07, 0x01, 0x01
        /*0010*/ 	.byte	0x02, 0x03, 0x00, 0x00, 0x02, 0x06, 0x01, 0x00, 0x04, 0x0b, 0x08, 0x00, 0x00, 0x00, 0x00, 0x00
        /*0020*/ 	.byte	0x00, 0x00, 0x00, 0x00


//--------------------- .nv.info._ZN7cutlass13device_kernelIN5flash11enable_sm90INS1_16FlashAttnFwdSm90INS1_25CollectiveMainloopFwdSm90ILi2EN4cute5tupleIJNS5_1CILi1EEES8_S8_EEENS6_IJNS7_ILi128EEENS7_ILi96EEENS7_ILi192EEEEEELi192ENS_6half_tEfNS_4arch4Sm90ELb0ELb0ELb1ELb0ELb1ELb0ELb0ELb1ELb1ELb1ELb1ELb0EEENS1_21CollectiveEpilogueFwdINS6_IJSA_SC_SB_EEES9_SE_SG_Li256ELb0ELb1ELb1ELb0EEENS1_19SingleTileSchedulerILb0ELb1ELb1ELi128EEEEEEEEEvNT_6ParamsE --------------------------
	.section	.nv.info._ZN7cutlass13device_kernelIN5flash11enable_sm90INS1_16FlashAttnFwdSm90INS1_25CollectiveMainloopFwdSm90ILi2EN4cute5tupleIJNS5_1CILi1EEES8_S8_EEENS6_IJNS7_ILi128EEENS7_ILi96EEENS7_ILi192EEEEEELi192ENS_6half_tEfNS_4arch4Sm90ELb0ELb0ELb1ELb0ELb1ELb0ELb0ELb1ELb1ELb1ELb1ELb0EEENS1_21CollectiveEpilogueFwdINS6_IJSA_SC_SB_EEES9_SE_SG_Li256ELb0ELb1ELb1ELb0EEENS1_19SingleTileSchedulerILb0ELb1ELb1ELi128EEEEEEEEEvNT_6ParamsE,"",@"SHT_CUDA_INFO"
	.sectionflags	@""
	.align	4


	//----- nvinfo : EIATTR_CUDA_API_VERSION
	.align		4
        /*0000*/ 	.byte	0x04, 0x37
        /*0002*/ 	.short	(.L_66 - .L_65)
.L_65:
        /*0004*/ 	.word	0x00000082


	//----- nvinfo : EIATTR_KPARAM_INFO
	.align		4
.L_66:
        /*0008*/ 	.byte	0x04, 0x17
        /*000a*/ 	.short	(.L_68 - .L_67)
.L_67:
        /*000c*/ 	.word	0x00000000
        /*0010*/ 	.short	0x0000
        /*0012*/ 	.short	0x0000
        /*0014*/ 	.byte	0x00, 0xf0, 0x01, 0x28


	//----- nvinfo : EIATTR_SPARSE_MMA_MASK
	.align		4
.L_68:
        /*0018*/ 	.byte	0x03, 0x50
        /*001a*/ 	.short	0x0000


	//----- nvinfo : EIATTR_MAXREG_COUNT
	.align		4
        /*001c*/ 	.byte	0x03, 0x1b
        /*001e*/ 	.short	0x00a8


	//----- nvinfo : EIATTR_MERCURY_ISA_VERSION
	.align		4
        /*0020*/ 	.byte	0x03, 0x5f
        /*0022*/ 	.short	0x0101


	//----- nvinfo : EIATTR_VRC_CTA_INIT_COUNT
	.align		4
        /*0024*/ 	.byte	0x02, 0x4a
	.zero		1
	.zero		1


	//----- nvinfo : EIATTR_EXIT_INSTR_OFFSETS
	.align		4
        /*0028*/ 	.byte	0x04, 0x1c
        /*002a*/ 	.short	(.L_70 - .L_69)


	//   ....[0]....
.L_69:
        /*002c*/ 	.word	0x00000010


	//----- nvinfo : EIATTR_MAX_THREADS
	.align		4
.L_70:
        /*0030*/ 	.byte	0x04, 0x05
        /*0032*/ 	.short	(.L_72 - .L_71)
.L_71:
        /*0034*/ 	.word	0x00000180
        /*0038*/ 	.word	0x00000001
        /*003c*/ 	.word	0x00000001


	//----- nvinfo : EIATTR_CBANK_PARAM_SIZE
	.align		4
.L_72:
        /*0040*/ 	.byte	0x03, 0x19
        /*0042*/ 	.short	0x0a00


	//----- nvinfo : EIATTR_PARAM_CBANK
	.align		4
        /*0044*/ 	.byte	0x04, 0x0a
        /*0046*/ 	.short	(.L_74 - .L_73)
	.align		4
.L_73:
        /*0048*/ 	.word	index@(.nv.constant0._ZN7cutlass13device_kernelIN5flash11enable_sm90INS1_16FlashAttnFwdSm90INS1_25CollectiveMainloopFwdSm90ILi2EN4cute5tupleIJNS5_1CILi1EEES8_S8_EEENS6_IJNS7_ILi128EEENS7_ILi96EEENS7_ILi192EEEEEELi192ENS_6half_tEfNS_4arch4Sm90ELb0ELb0ELb1ELb0ELb1ELb0ELb0ELb1ELb1ELb1ELb1ELb0EEENS1_21CollectiveEpilogueFwdINS6_IJSA_SC_SB_EEES9_SE_SG_Li256ELb0ELb1ELb1ELb0EEENS1_19SingleTileSchedulerILb0ELb1ELb1ELi128EEEEEEEEEvNT_6ParamsE)
        /*004c*/ 	.short	0x0380
        /*004e*/ 	.short	0x0a00


	//----- nvinfo : EIATTR_SW_WAR
	.align		4
.L_74:
        /*0050*/ 	.byte	0x04, 0x36
        /*0052*/ 	.short	(.L_76 - .L_75)
.L_75:
        /*0054*/ 	.word	0x00000008
.L_76:


//--------------------- .nv.info._ZN7cutlass13device_kernelIN5flash11enable_sm90INS1_16FlashAttnFwdSm90INS1_25CollectiveMainloopFwdSm90ILi2EN4cute5tupleIJNS5_1CILi1EEES8_S8_EEENS6_IJNS7_ILi128EEENS7_ILi96EEENS7_ILi192EEEEEELi192ENS_6half_tEfNS_4arch4Sm90ELb0ELb0ELb1ELb1ELb1ELb0ELb0ELb1ELb1ELb1ELb1ELb0EEENS1_21CollectiveEpilogueFwdINS6_IJSA_SC_SB_EEES9_SE_SG_Li256ELb1ELb1ELb1ELb0EEENS1_36VarlenDynamicPersistentTileSchedulerILi128ELi96ELi256ELi128ELb1ELb1ELb1ELb0ELb1ELb1EEEEEEEEEvNT_6ParamsE --------------------------
	.section	.nv.info._ZN7cutlass13device_kernelIN5flash11enable_sm90INS1_16FlashAttnFwdSm90INS1_25CollectiveMainloopFwdSm90ILi2EN4cute5tupleIJNS5_1CILi1EEES8_S8_EEENS6_IJNS7_ILi128EEENS7_ILi96EEENS7_ILi192EEEEEELi192ENS_6half_tEfNS_4arch4Sm90ELb0ELb0ELb1ELb1ELb1ELb0ELb0ELb1ELb1ELb1ELb1ELb0EEENS1_21CollectiveEpilogueFwdINS6_IJSA_SC_SB_EEES9_SE_SG_Li256ELb1ELb1ELb1ELb0EEENS1_36VarlenDynamicPersistentTileSchedulerILi128ELi96ELi256ELi128ELb1ELb1ELb1ELb0ELb1ELb1EEEEEEEEEvNT_6ParamsE,"",@"SHT_CUDA_INFO"
	.sectionflags	@""
	.align	4


	//----- nvinfo : EIATTR_CUDA_API_VERSION
	.align		4
        /*0000*/ 	.byte	0x04, 0x37
        /*0002*/ 	.short	(.L_78 - .L_77)
.L_77:
        /*0004*/ 	.word	0x00000082


	//----- nvinfo : EIATTR_KPARAM_INFO
	.align		4
.L_78:
        /*0008*/ 	.byte	0x04, 0x17
        /*000a*/ 	.short	(.L_80 - .L_79)
.L_79:
        /*000c*/ 	.word	0x00000000
        /*0010*/ 	.short	0x0000
        /*0012*/ 	.short	0x0000
        /*0014*/ 	.byte	0x00, 0xf0, 0x01, 0x2a


	//----- nvinfo : EIATTR_SPARSE_MMA_MASK
	.align		4
.L_80:
        /*0018*/ 	.byte	0x03, 0x50
        /*001a*/ 	.short	0x0000


	//----- nvinfo : EIATTR_MAXREG_COUNT
	.align		4
        /*001c*/ 	.byte	0x03, 0x1b
        /*001e*/ 	.short	0x00a8


	//----- nvinfo : EIATTR_MERCURY_ISA_VERSION
	.align		4
        /*0020*/ 	.byte	0x03, 0x5f
        /*0022*/ 	.short	0x0101


	//----- nvinfo : EIATTR_VRC_CTA_INIT_COUNT
	.align		4
        /*0024*/ 	.byte	0x02, 0x4a
	.zero		1
	.zero		1


	//----- nvinfo : EIATTR_EXIT_INSTR_OFFSETS
	.align		4
        /*0028*/ 	.byte	0x04, 0x1c
        /*002a*/ 	.short	(.L_82 - .L_81)


	//   ....[0]....
.L_81:
        /*002c*/ 	.word	0x00000010


	//----- nvinfo : EIATTR_MAX_THREADS
	.align		4
.L_82:
        /*0030*/ 	.byte	0x04, 0x05
        /*0032*/ 	.short	(.L_84 - .L_83)
.L_83:
        /*0034*/ 	.word	0x00000180
        /*0038*/ 	.word	0x00000001
        /*003c*/ 	.word	0x00000001


	//----- nvinfo : EIATTR_CBANK_PARAM_SIZE
	.align		4
.L_84:
        /*0040*/ 	.byte	0x03, 0x19
        /*0042*/ 	.short	0x0a80


	//----- nvinfo : EIATTR_PARAM_CBANK
	.align		4
        /*0044*/ 	.byte	0x04, 0x0a
        /*0046*/ 	.short	(.L_86 - .L_85)
	.align		4
.L_85:
        /*0048*/ 	.word	index@(.nv.constant0._ZN7cutlass13device_kernelIN5flash11enable_sm90INS1_16FlashAttnFwdSm90INS1_25CollectiveMainloopFwdSm90ILi2EN4cute5tupleIJNS5_1CILi1EEES8_S8_EEENS6_IJNS7_ILi128EEENS7_ILi96EEENS7_ILi192EEEEEELi192ENS_6half_tEfNS_4arch4Sm90ELb0ELb0ELb1ELb1ELb1ELb0ELb0ELb1ELb1ELb1ELb1ELb0EEENS1_21CollectiveEpilogueFwdINS6_IJSA_SC_SB_EEES9_SE_SG_Li256ELb1ELb1ELb1ELb0EEENS1_36VarlenDynamicPersistentTileSchedulerILi128ELi96ELi256ELi128ELb1ELb1ELb1ELb0ELb1ELb1EEEEEEEEEvNT_6ParamsE)
        /*004c*/ 	.short	0x0380
        /*004e*/ 	.short	0x0a80


	//----- nvinfo : EIATTR_SW_WAR
	.align		4
.L_86:
        /*0050*/ 	.byte	0x04, 0x36
        /*0052*/ 	.short	(.L_88 - .L_87)
.L_87:
        /*0054*/ 	.word	0x00000008
.L_88:


//--------------------- .nv.info._ZN7cutlass13device_kernelIN5flash11enable_sm90INS1_16FlashAttnFwdSm90INS1_25CollectiveMainloopFwdSm90ILi2EN4cute5tupleIJNS5_1CILi1EEES8_S8_EEENS6_IJNS7_ILi128EEENS7_ILi96EEENS7_ILi192EEEEEELi192ENS_6half_tEfNS_4arch4Sm90ELb0ELb0ELb1ELb1ELb1ELb1ELb0ELb1ELb1ELb1ELb1ELb0EEENS1_21CollectiveEpilogueFwdINS6_IJSA_SC_SB_EEES9_SE_SG_Li256ELb1ELb1ELb1ELb0EEENS1_36VarlenDynamicPersistentTileSchedulerILi128ELi96ELi256ELi128ELb1ELb1ELb1ELb0ELb1ELb1EEEEEEEEEvNT_6ParamsE --------------------------
	.section	.nv.info._ZN7cutlass13device_kernelIN5flash11enable_sm90INS1_16FlashAttnFwdSm90INS1_25CollectiveMainloopFwdSm90ILi2EN4cute5tupleIJNS5_1CILi1EEES8_S8_EEENS6_IJNS7_ILi128EEENS7_ILi96EEENS7_ILi192EEEEEELi192ENS_6half_tEfNS_4arch4Sm90ELb0ELb0ELb1ELb1ELb1ELb1ELb0ELb1ELb1ELb1ELb1ELb0EEENS1_21CollectiveEpilogueFwdINS6_IJSA_SC_SB_EEES9_SE_SG_Li256ELb1ELb1ELb1ELb0EEENS1_36VarlenDynamicPersistentTileSchedulerILi128ELi96ELi256ELi128ELb1ELb1ELb1ELb0ELb1ELb1EEEEEEEEEvNT_6ParamsE,"",@"SHT_CUDA_INFO"
	.sectionflags	@""
	.align	4


	//----- nvinfo : EIATTR_CUDA_API_VERSION
	.align		4
        /*0000*/ 	.byte	0x04, 0x37
        /*0002*/ 	.short	(.L_90 - .L_89)
.L_89:
        /*0004*/ 	.word	0x00000082


	//----- nvinfo : EIATTR_KPARAM_INFO
	.align		4
.L_90:
        /*0008*/ 	.byte	0x04, 0x17
        /*000a*/ 	.short	(.L_92 - .L_91)
.L_91:
        /*000c*/ 	.word	0x00000000
        /*0010*/ 	.short	0x0000
        /*0012*/ 	.short	0x0000
        /*0014*/ 	.byte	0x00, 0xf0, 0x01, 0x2a


	//----- nvinfo : EIATTR_SPARSE_MMA_MASK
	.align		4
.L_92:
        /*0018*/ 	.byte	0x03, 0x50
        /*001a*/ 	.short	0x0000


	//----- nvinfo : EIATTR_MAXREG_COUNT
	.align		4
        /*001c*/ 	.byte	0x03, 0x1b
        /*001e*/ 	.short	0x00a8


	//----- nvinfo : EIATTR_MERCURY_ISA_VERSION
	.align		4
        /*0020*/ 	.byte	0x03, 0x5f
        /*0022*/ 	.short	0x0101


	//----- nvinfo : EIATTR_VRC_CTA_INIT_COUNT
	.align		4
        /*0024*/ 	.byte	0x02, 0x4a
	.zero		1
	.zero		1


	//----- nvinfo : EIATTR_EXIT_INSTR_OFFSETS
	.align		4
        /*0028*/ 	.byte	0x04, 0x1c
        /*002a*/ 	.short	(.L_94 - .L_93)


	//   ....[0]....
.L_93:
        /*002c*/ 	.word	0x00000010


	//----- nvinfo : EIATTR_MAX_THREADS
	.align		4
.L_94:
        /*0030*/ 	.byte	0x04, 0x05
        /*0032*/ 	.short	(.L_96 - .L_95)
.L_95:
        /*0034*/ 	.word	0x00000180
        /*0038*/ 	.word	0x00000001
        /*003c*/ 	.word	0x00000001


	//----- nvinfo : EIATTR_CBANK_PARAM_SIZE
	.align		4
.L_96:
        /*0040*/ 	.byte	0x03, 0x19
        /*0042*/ 	.short	0x0a80


	//----- nvinfo : EIATTR_PARAM_CBANK
	.align		4
        /*0044*/ 	.byte	0x04, 0x0a
        /*0046*/ 	.short	(.L_98 - .L_97)
	.align		4
.L_97:
        /*0048*/ 	.word	index@(.nv.constant0._ZN7cutlass13device_kernelIN5flash11enable_sm90INS1_16FlashAttnFwdSm90INS1_25CollectiveMainloopFwdSm90ILi2EN4cute5tupleIJNS5_1CILi1EEES8_S8_EEENS6_IJNS7_ILi128EEENS7_ILi96EEENS7_ILi192EEEEEELi192ENS_6half_tEfNS_4arch4Sm90ELb0ELb0ELb1ELb1ELb1ELb1ELb0ELb1ELb1ELb1ELb1ELb0EEENS1_21CollectiveEpilogueFwdINS6_IJSA_SC_SB_EEES9_SE_SG_Li256ELb1ELb1ELb1ELb0EEENS1_36VarlenDynamicPersistentTileSchedulerILi128ELi96ELi256ELi128ELb1ELb1ELb1ELb0ELb1ELb1EEEEEEEEEvNT_6ParamsE)
        /*004c*/ 	.short	0x0380
        /*004e*/ 	.short	0x0a80


	//----- nvinfo : EIATTR_SW_WAR
	.align		4
.L_98:
        /*0050*/ 	.byte	0x04, 0x36
        /*0052*/ 	.short	(.L_100 - .L_99)
.L_99:
        /*0054*/ 	.word	0x00000008
.L_100:


//--------------------- .nv.info._ZN7cutlass13device_kernelIN5flash11enable_sm90INS1_16FlashAttnFwdSm90INS1_25CollectiveMainloopFwdSm90ILi2EN4cute5tupleIJNS5_1CILi1EEES8_S8_EEENS6_IJNS7_ILi128EEENS7_ILi96EEENS7_ILi192EEEEEELi192ENS_6half_tEfNS_4arch4Sm90ELb0ELb1ELb1ELb0ELb1ELb0ELb0ELb1ELb1ELb1ELb1ELb0EEENS1_21CollectiveEpilogueFwdINS6_IJSA_SC_SB_EEES9_SE_SG_Li256ELb0ELb1ELb1ELb0EEENS1_19SingleTileSchedulerILb0ELb1ELb1ELi128EEEEEEEEEvNT_6ParamsE --------------------------
	.section	.nv.info._ZN7cutlass13device_kernelIN5flash11enable_sm90INS1_16FlashAttnFwdSm90INS1_25CollectiveMainloopFwdSm90ILi2EN4cute5tupleIJNS5_1CILi1EEES8_S8_EEENS6_IJNS7_ILi128EEENS7_ILi96EEENS7_ILi192EEEEEELi192ENS_6half_tEfNS_4arch4Sm90ELb0ELb1ELb1ELb0ELb1ELb0ELb0ELb1ELb1ELb1ELb1ELb0EEENS1_21CollectiveEpilogueFwdINS6_IJSA_SC_SB_EEES9_SE_SG_Li256ELb0ELb1ELb1ELb0EEENS1_19SingleTileSchedulerILb0ELb1ELb1ELi128EEEEEEEEEvNT_6ParamsE,"",@"SHT_CUDA_INFO"
	.sectionflags	@""
	.align	4


	//----- nvinfo : EIATTR_CUDA_API_VERSION
	.align		4
        /*0000*/ 	.byte	0x04, 0x37
        /*0002*/ 	.short	(.L_102 - .L_101)
.L_101:
        /*0004*/ 	.word	0x00000082


	//----- nvinfo : EIATTR_KPARAM_INFO
	.align		4
.L_102:
        /*0008*/ 	.byte	0x04, 0x17
        /*000a*/ 	.short	(.L_104 - .L_103)
.L_103:
        /*000c*/ 	.word	0x00000000
        /*0010*/ 	.short	0x0000
        /*0012*/ 	.short	0x0000
        /*0014*/ 	.byte	0x00, 0xf0, 0x01, 0x28


	//----- nvinfo : EIATTR_SPARSE_MMA_MASK
	.align		4
.L_104:
        /*0018*/ 	.byte	0x03, 0x50
        /*001a*/ 	.short	0x0000


	//----- nvinfo : EIATTR_MAXREG_COUNT
	.align		4
        /*001c*/ 	.byte	0x03, 0x1b
        /*001e*/ 	.short	0x00a8


	//----- nvinfo : EIATTR_MERCURY_ISA_VERSION
	.align		4
        /*0020*/ 	.byte	0x03, 0x5f
        /*0022*/ 	.short	0x0101


	//----- nvinfo : EIATTR_VRC_CTA_INIT_COUNT
	.align		4
        /*0024*/ 	.byte	0x02, 0x4a
	.zero		1
	.zero		1


	//----- nvinfo : EIATTR_EXIT_INSTR_OFFSETS
	.align		4
        /*0028*/ 	.byte	0x04, 0x1c
        /*002a*/ 	.short	(.L_106 - .L_105)


	//   ....[0]....
.L_105:
        /*002c*/ 	.word	0x00000010


	//----- nvinfo : EIATTR_MAX_THREADS
	.align		4
.L_106:
        /*0030*/ 	.byte	0x04, 0x05
        /*0032*/ 	.short	(.L_108 - .L_107)
.L_107:
        /*0034*/ 	.word	0x00000180
        /*0038*/ 	.word	0x00000001
        /*003c*/ 	.word	0x00000001


	//----- nvinfo : EIATTR_CBANK_PARAM_SIZE
	.align		4
.L_108:
        /*0040*/ 	.byte	0x03, 0x19
        /*0042*/ 	.short	0x0a00


	//----- nvinfo : EIATTR_PARAM_CBANK
	.align		4
        /*0044*/ 	.byte	0x04, 0x0a
        /*0046*/ 	.short	(.L_110 - .L_109)
	.align		4
.L_109:
        /*0048*/ 	.word	index@(.nv.constant0._ZN7cutlass13device_kernelIN5flash11enable_sm90INS1_16FlashAttnFwdSm90INS1_25CollectiveMainloopFwdSm90ILi2EN4cute5tupleIJNS5_1CILi1EEES8_S8_EEENS6_IJNS7_ILi128EEENS7_ILi96EEENS7_ILi192EEEEEELi192ENS_6half_tEfNS_4arch4Sm90ELb0ELb1ELb1ELb0ELb1ELb0ELb0ELb1ELb1ELb1ELb1ELb0EEENS1_21CollectiveEpilogueFwdINS6_IJSA_SC_SB_EEES9_SE_SG_Li256ELb0ELb1ELb1ELb0EEENS1_19SingleTileSchedulerILb0ELb1ELb1ELi128EEEEEEEEEvNT_6ParamsE)
        /*004c*/ 	.short	0x0380
        /*004e*/ 	.short	0x0a00


	//----- nvinfo : EIATTR_SW_WAR
	.align		4
.L_110:
        /*0050*/ 	.byte	0x04, 0x36
        /*0052*/ 	.short	(.L_112 - .L_111)
.L_111:
        /*0054*/ 	.word	0x00000008
.L_112:


//--------------------- .nv.info._ZN7cutlass13device_kernelIN5flash11enable_sm90INS1_16FlashAttnFwdSm90INS1_25CollectiveMainloopFwdSm90ILi2EN4cute5tupleIJNS5_1CILi1EEES8_S8_EEENS6_IJNS7_ILi128EEENS7_ILi96EEENS7_ILi192EEEEEELi192ENS_6half_tEfNS_4arch4Sm90ELb0ELb1ELb1ELb1ELb1ELb0ELb0ELb1ELb1ELb1ELb1ELb0EEENS1_21CollectiveEpilogueFwdINS6_IJSA_SC_SB_EEES9_SE_SG_Li256ELb1ELb1ELb1ELb0EEENS1_36VarlenDynamicPersistentTileSchedulerILi128ELi96ELi256ELi128ELb1ELb1ELb1ELb1ELb0ELb1EEEEEEEEEvNT_6ParamsE --------------------------
	.section	.nv.info._ZN7cutlass13device_kernelIN5flash11enable_sm90INS1_16FlashAttnFwdSm90INS1_25CollectiveMainloopFwdSm90ILi2EN4cute5tupleIJNS5_1CILi1EEES8_S8_EEENS6_IJNS7_ILi128EEENS7_ILi96EEENS7_ILi192EEEEEELi192ENS_6half_tEfNS_4arch4Sm90ELb0ELb1ELb1ELb1ELb1ELb0ELb0ELb1ELb1ELb1ELb1ELb0EEENS1_21CollectiveEpilogueFwdINS6_IJSA_SC_SB_EEES9_SE_SG_Li256ELb1ELb1ELb1ELb0EEENS1_36VarlenDynamicPersistentTileSchedulerILi128ELi96ELi256ELi128ELb1ELb1ELb1ELb1ELb0ELb1EEEEEEEEEvNT_6ParamsE,"",@"SHT_CUDA_INFO"
	.sectionflags	@""
	.align	4


	//----- nvinfo : EIATTR_CUDA_API_VERSION
	.align		4
        /*0000*/ 	.byte	0x04, 0x37
        /*0002*/ 	.short	(.L_114 - .L_113)
.L_113:
        /*0004*/ 	.word	0x00000082


	//----- nvinfo : EIATTR_KPARAM_INFO
	.align		4
.L_114:
        /*0008*/ 	.byte	0x04, 0x17
        /*000a*/ 	.short	(.L_116 - .L_115)
.L_115:
        /*000c*/ 	.word	0x00000000
        /*0010*/ 	.short	0x0000
        /*0012*/ 	.short	0x0000
        /*0014*/ 	.byte	0x00, 0xf0, 0x01, 0x2a


	//----- nvinfo : EIATTR_SPARSE_MMA_MASK
	.align		4
.L_116:
        /*0018*/ 	.byte	0x03, 0x50
        /*001a*/ 	.short	0x0000


	//----- nvinfo : EIATTR_MAXREG_COUNT
	.align		4
        /*001c*/ 	.byte	0x03, 0x1b
        /*001e*/ 	.short	0x00a8


	//----- nvinfo : EIATTR_MERCURY_ISA_VERSION
	.align		4
        /*0020*/ 	.byte	0x03, 0x5f
        /*0022*/ 	.short	0x0101


	//----- nvinfo : EIATTR_VRC_CTA_INIT_COUNT
	.align		4
        /*0024*/ 	.byte	0x02, 0x4a
	.zero		1
	.zero		1


	//----- nvinfo : EIATTR_EXIT_INSTR_OFFSETS
	.align		4
        /*0028*/ 	.byte	0x04, 0x1c
        /*002a*/ 	.short	(.L_118 - .L_117)


	//   ....[0]....
.L_117:
        /*002c*/ 	.word	0x00000010


	//----- nvinfo : EIATTR_MAX_THREADS
	.align		4
.L_118:
        /*0030*/ 	.byte	0x04, 0x05
        /*0032*/ 	.short	(.L_120 - .L_119)
.L_119:
        /*0034*/ 	.word	0x00000180
        /*0038*/ 	.word	0x00000001
        /*003c*/ 	.word	0x00000001


	//----- nvinfo : EIATTR_CBANK_PARAM_SIZE
	.align		4
.L_120:
        /*0040*/ 	.byte	0x03, 0x19
        /*0042*/ 	.short	0x0a80


	//----- nvinfo : EIATTR_PARAM_CBANK
	.align		4
        /*0044*/ 	.byte	0x04, 0x0a
        /*0046*/ 	.short	(.L_122 - .L_121)
	.align		4
.L_121:
        /*0048*/ 	.word	index@(.nv.constant0._ZN7cutlass13device_kernelIN5flash11enable_sm90INS1_16FlashAttnFwdSm90INS1_25CollectiveMainloopFwdSm90ILi2EN4cute5tupleIJNS5_1CILi1EEES8_S8_EEENS6_IJNS7_ILi128EEENS7_ILi96EEENS7_ILi192EEEEEELi192ENS_6half_tEfNS_4arch4Sm90ELb0ELb1ELb1ELb1ELb1ELb0ELb0ELb1ELb1ELb1ELb1ELb0EEENS1_21CollectiveEpilogueFwdINS6_IJSA_SC_SB_EEES9_SE_SG_Li256ELb1ELb1ELb1ELb0EEENS1_36VarlenDynamicPersistentTileSchedulerILi128ELi96ELi256ELi128ELb1ELb1ELb1ELb1ELb0ELb1EEEEEEEEEvNT_6ParamsE)
        /*004c*/ 	.short	0x0380
        /*004e*/ 	.short	0x0a80


	//----- nvinfo : EIATTR_SW_WAR
	.align		4
.L_122:
        /*0050*/ 	.byte	0x04, 0x36
        /*0052*/ 	.short	(.L_124 - .L_123)
.L_123:
        /*0054*/ 	.word	0x00000008
.L_124:


//--------------------- .nv.info._ZN7cutlass13device_kernelIN5flash11enable_sm90INS1_16FlashAttnFwdSm90INS1_25CollectiveMainloopFwdSm90ILi2EN4cute5tupleIJNS5_1CILi1EEES8_S8_EEENS6_IJNS7_ILi128EEENS7_ILi96EEENS7_ILi192EEEEEELi192ENS_6half_tEfNS_4arch4Sm90ELb0ELb1ELb1ELb1ELb1ELb1ELb0ELb1ELb1ELb1ELb1ELb0EEENS1_21CollectiveEpilogueFwdINS6_IJSA_SC_SB_EEES9_SE_SG_Li256ELb1ELb1ELb1ELb0EEENS1_36VarlenDynamicPersistentTileSchedulerILi128ELi96ELi256ELi128ELb1ELb1ELb1ELb1ELb0ELb1EEEEEEEEEvNT_6ParamsE --------------------------
	.section	.nv.info._ZN7cutlass13device_kernelIN5flash11enable_sm90INS1_16FlashAttnFwdSm90INS1_25CollectiveMainloopFwdSm90ILi2EN4cute5tupleIJNS5_1CILi1EEES8_S8_EEENS6_IJNS7_ILi128EEENS7_ILi96EEENS7_ILi192EEEEEELi192ENS_6half_tEfNS_4arch4Sm90ELb0ELb1ELb1ELb1ELb1ELb1ELb0ELb1ELb1ELb1ELb1ELb0EEENS1_21CollectiveEpilogueFwdINS6_IJSA_SC_SB_EEES9_SE_SG_Li256ELb1ELb1ELb1ELb0EEENS1_36VarlenDynamicPersistentTileSchedulerILi128ELi96ELi256ELi128ELb1ELb1ELb1ELb1ELb0ELb1EEEEEEEEEvNT_6ParamsE,"",@"SHT_CUDA_INFO"
	.sectionflags	@""
	.align	4


	//----- nvinfo : EIATTR_CUDA_API_VERSION
	.align		4
        /*0000*/ 	.byte	0x04, 0x37
        /*0002*/ 	.short	(.L_126 - .L_125)
.L_125:
        /*0004*/ 	.word	0x00000082


	//----- nvinfo : EIATTR_KPARAM_INFO
	.align		4
.L_126:
        /*0008*/ 	.byte	0x04, 0x17
        /*000a*/ 	.short	(.L_128 - .L_127)
.L_127:
        /*000c*/ 	.word	0x00000000
        /*0010*/ 	.short	0x0000
        /*0012*/ 	.short	0x0000
        /*0014*/ 	.byte	0x00, 0xf0, 0x01, 0x2a


	//----- nvinfo : EIATTR_SPARSE_MMA_MASK
	.align		4
.L_128:
        /*0018*/ 	.byte	0x03, 0x50
        /*001a*/ 	.short	0x0000


	//----- nvinfo : EIATTR_MAXREG_COUNT
	.align		4
        /*001c*/ 	.byte	0x03, 0x1b
        /*001e*/ 	.short	0x00a8


	//----- nvinfo : EIATTR_MERCURY_ISA_VERSION
	.align		4
        /*0020*/ 	.byte	0x03, 0x5f
        /*0022*/ 	.short	0x0101


	//----- nvinfo : EIATTR_VRC_CTA_INIT_COUNT
	.align		4
        /*0024*/ 	.byte	0x02, 0x4a
	.zero		1
	.zero		1


	//----- nvinfo : EIATTR_EXIT_INSTR_OFFSETS
	.align		4
        /*0028*/ 	.byte	0x04, 0x1c
        /*002a*/ 	.short	(.L_130 - .L_129)


	//   ....[0]....
.L_129:
        /*002c*/ 	.word	0x00000010


	//----- nvinfo : EIATTR_MAX_THREADS
	.align		4
.L_130:
        /*0030*/ 	.byte	0x04, 0x05
        /*0032*/ 	.short	(.L_132 - .L_131)
.L_131:
        /*0034*/ 	.word	0x00000180
        /*0038*/ 	.word	0x00000001
        /*003c*/ 	.word	0x00000001


	//----- nvinfo : EIATTR_CBANK_PARAM_SIZE
	.align		4
.L_132:
        /*0040*/ 	.byte	0x03, 0x19
        /*0042*/ 	.short	0x0a80


	//----- nvinfo : EIATTR_PARAM_CBANK
	.align		4
        /*0044*/ 	.byte	0x04, 0x0a
        /*0046*/ 	.short	(.L_134 - .L_133)
	.align		4
.L_133:
        /*0048*/ 	.word	index@(.nv.constant0._ZN7cutlass13device_kernelIN5flash11enable_sm90INS1_16FlashAttnFwdSm90INS1_25CollectiveMainloopFwdSm90ILi2EN4cute5tupleIJNS5_1CILi1EEES8_S8_EEENS6_IJNS7_ILi128EEENS7_ILi96EEENS7_ILi192EEEEEELi192ENS_6half_tEfNS_4arch4Sm90ELb0ELb1ELb1ELb1ELb1ELb1ELb0ELb1ELb1ELb1ELb1ELb0EEENS1_21CollectiveEpilogueFwdINS6_IJSA_SC_SB_EEES9_SE_SG_Li256ELb1ELb1ELb1ELb0EEENS1_36VarlenDynamicPersistentTileSchedulerILi128ELi96ELi256ELi128ELb1ELb1ELb1ELb1ELb0ELb1EEEEEEEEEvNT_6ParamsE)
        /*004c*/ 	.short	0x0380
        /*004e*/ 	.short	0x0a80


	//----- nvinfo : EIATTR_SW_WAR
	.align		4
.L_134:
        /*0050*/ 	.byte	0x04, 0x36
        /*0052*/ 	.short	(.L_136 - .L_135)
.L_135:
        /*0054*/ 	.word	0x00000008
.L_136:


//--------------------- .nv.info._ZN7cutlass13device_kernelIN5flash11enable_sm90INS1_16FlashAttnFwdSm90INS1_25CollectiveMainloopFwdSm90ILi2EN4cute5tupleIJNS5_1CILi1EEES8_S8_EEENS6_IJNS7_ILi128EEENS7_ILi96EEENS7_ILi192EEEEEELi192ENS_6half_tEfNS_4arch4Sm90ELb1ELb0ELb1ELb0ELb1ELb0ELb0ELb1ELb1ELb1ELb1ELb0EEENS1_21CollectiveEpilogueFwdINS6_IJSA_SC_SB_EEES9_SE_SG_Li256ELb0ELb1ELb1ELb0EEENS1_19SingleTileSchedulerILb0ELb1ELb1ELi128EEEEEEEEEvNT_6ParamsE --------------------------
	.section	.nv.info._ZN7cutlass13device_kernelIN5flash11enable_sm90INS1_16FlashAttnFwdSm90INS1_25CollectiveMainloopFwdSm90ILi2EN4cute5tupleIJNS5_1CILi1EEES8_S8_EEENS6_IJNS7_ILi128EEENS7_ILi96EEENS7_ILi192EEEEEELi192ENS_6half_tEfNS_4arch4Sm90ELb1ELb0ELb1ELb0ELb1ELb0ELb0ELb1ELb1ELb1ELb1ELb0EEENS1_21CollectiveEpilogueFwdINS6_IJSA_SC_SB_EEES9_SE_SG_Li256ELb0ELb1ELb1ELb0EEENS1_19SingleTileSchedulerILb0ELb1ELb1ELi128EEEEEEEEEvNT_6ParamsE,"",@"SHT_CUDA_INFO"
	.sectionflags	@""
	.align	4


	//----- nvinfo : EIATTR_CUDA_API_VERSION
	.align		4
        /*0000*/ 	.byte	0x04, 0x37
        /*0002*/ 	.short	(.L_138 - .L_137)
.L_137:
        /*0004*/ 	.word	0x00000082


	//----- nvinfo : EIATTR_KPARAM_INFO
	.align		4
.L_138:
        /*0008*/ 	.byte	0x04, 0x17
        /*000a*/ 	.short	(.L_140 - .L_139)
.L_139:
        /*000c*/ 	.word	0x00000000
        /*0010*/ 	.short	0x0000
        /*0012*/ 	.short	0x0000
        /*0014*/ 	.byte	0x00, 0xf0, 0x01, 0x28


	//----- nvinfo : EIATTR_SPARSE_MMA_MASK
	.align		4
.L_140:
        /*0018*/ 	.byte	0x03, 0x50
        /*001a*/ 	.short	0x0000


	//----- nvinfo : EIATTR_MAXREG_COUNT
	.align		4
        /*001c*/ 	.byte	0x03, 0x1b
        /*001e*/ 	.short	0x00a8


	//----- nvinfo : EIATTR_MERCURY_ISA_VERSION
	.align		4
        /*0020*/ 	.byte	0x03, 0x5f
        /*0022*/ 	.short	0x0101


	//----- nvinfo : EIATTR_VRC_CTA_INIT_COUNT
	.align		4
        /*0024*/ 	.byte	0x02, 0x4a
	.zero		1
	.zero		1


	//----- nvinfo : EIATTR_EXIT_INSTR_OFFSETS
	.align		4
        /*0028*/ 	.byte	0x04, 0x1c
        /*002a*/ 	.short	(.L_142 - .L_141)


	//   ....[0]....
.L_141:
        /*002c*/ 	.word	0x00000010


	//----- nvinfo : EIATTR_MAX_THREADS
	.align		4
.L_142:
        /*0030*/ 	.byte	0x04, 0x05
        /*0032*/ 	.short	(.L_144 - .L_143)
.L_143:
        /*0034*/ 	.word	0x00000180
        /*0038*/ 	.word	0x00000001
        /*003c*/ 	.word	0x00000001


	//----- nvinfo : EIATTR_CBANK_PARAM_SIZE
	.align		4
.L_144:
        /*0040*/ 	.byte	0x03, 0x19
        /*0042*/ 	.short	0x0a00


	//----- nvinfo : EIATTR_PARAM_CBANK
	.align		4
        /*0044*/ 	.byte	0x04, 0x0a
        /*0046*/ 	.short	(.L_146 - .L_145)
	.align		4
.L_145:
        /*0048*/ 	.word	index@(.nv.constant0._ZN7cutlass13device_kernelIN5flash11enable_sm90INS1_16FlashAttnFwdSm90INS1_25CollectiveMainloopFwdSm90ILi2EN4cute5tupleIJNS5_1CILi1EEES8_S8_EEENS6_IJNS7_ILi128EEENS7_ILi96EEENS7_ILi192EEEEEELi192ENS_6half_tEfNS_4arch4Sm90ELb1ELb0ELb1ELb0ELb1ELb0ELb0ELb1ELb1ELb1ELb1ELb0EEENS1_21CollectiveEpilogueFwdINS6_IJSA_SC_SB_EEES9_SE_SG_Li256ELb0ELb1ELb1ELb0EEENS1_19SingleTileSchedulerILb0ELb1ELb1ELi128EEEEEEEEEvNT_6ParamsE)
        /*004c*/ 	.short	0x0380
        /*004e*/ 	.short	0x0a00


	//----- nvinfo : EIATTR_SW_WAR
	.align		4
.L_146:
        /*0050*/ 	.byte	0x04, 0x36
        /*0052*/ 	.short	(.L_148 - .L_147)
.L_147:
        /*0054*/ 	.word	0x00000008
.L_148:


//--------------------- .nv.info._ZN7cutlass13device_kernelIN5flash11enable_sm90INS1_16FlashAttnFwdSm90INS1_25CollectiveMainloopFwdSm90ILi2EN4cute5tupleIJNS5_1CILi1EEES8_S8_EEENS6_IJNS7_ILi128EEENS7_ILi96EEENS7_ILi192EEEEEELi192ENS_6half_tEfNS_4arch4Sm90ELb1ELb0ELb1ELb1ELb1ELb0ELb0ELb1ELb1ELb1ELb1ELb0EEENS1_21CollectiveEpilogueFwdINS6_IJSA_SC_SB_EEES9_SE_SG_Li256ELb1ELb1ELb1ELb0EEENS1_36VarlenDynamicPersistentTileSchedulerILi128ELi96ELi256ELi128ELb1ELb1ELb1ELb1ELb1ELb1EEEEEEEEEvNT_6ParamsE --------------------------
	.section	.nv.info._ZN7cutlass13device_kernelIN5flash11enable_sm90INS1_16FlashAttnFwdSm90INS1_25CollectiveMainloopFwdSm90ILi2EN4cute5tupleIJNS5_1CILi1EEES8_S8_EEENS6_IJNS7_ILi128EEENS7_ILi96EEENS7_ILi192EEEEEELi192ENS_6half_tEfNS_4arch4Sm90ELb1ELb0ELb1ELb1ELb1ELb0ELb0ELb1ELb1ELb1ELb1ELb0EEENS1_21CollectiveEpilogueFwdINS6_IJSA_SC_SB_EEES9_SE_SG_Li256ELb1ELb1ELb1ELb0EEENS1_36VarlenDynamicPersistentTileSchedulerILi128ELi96ELi256ELi128ELb1ELb1ELb1ELb1ELb1ELb1EEEEEEEEEvNT_6ParamsE,"",@"SHT_CUDA_INFO"
	.sectionflags	@""
	.align	4


	//----- nvinfo : EIATTR_CUDA_API_VERSION
	.align		4
        /*0000*/ 	.byte	0x04, 0x37
        /*0002*/ 	.short	(.L_150 - .L_149)
.L_149:
        /*0004*/ 	.word	0x00000082


	//----- nvinfo : EIATTR_KPARAM_INFO
	.align		4
.L_150:
        /*0008*/ 	.byte	0x04, 0x17
        /*000a*/ 	.short	(.L_152 - .L_151)
.L_151:
        /*000c*/ 	.word	0x00000000
        /*0010*/ 	.short	0x0000
        /*0012*/ 	.short	0x0000
        /*0014*/ 	.byte	0x00, 0xf0, 0x01, 0x2a


	//----- nvinfo : EIATTR_SPARSE_MMA_MASK
	.align		4
.L_152:
        /*0018*/ 	.byte	0x03, 0x50
        /*001a*/ 	.short	0x0000


	//----- nvinfo : EIATTR_MAXREG_COUNT
	.align		4
        /*001c*/ 	.byte	0x03, 0x1b
        /*001e*/ 	.short	0x00a8


	//----- nvinfo : EIATTR_MERCURY_ISA_VERSION
	.align		4
        /*0020*/ 	.byte	0x03, 0x5f
        /*0022*/ 	.short	0x0101


	//----- nvinfo : EIATTR_VRC_CTA_INIT_COUNT
	.align		4
        /*0024*/ 	.byte	0x02, 0x4a
	.zero		1
	.zero		1


	//----- nvinfo : EIATTR_EXIT_INSTR_OFFSETS
	.align		4
        /*0028*/ 	.byte	0x04, 0x1c
        /*002a*/ 	.short	(.L_154 - .L_153)


	//   ....[0]....
.L_153:
        /*002c*/ 	.word	0x00000010


	//----- nvinfo : EIATTR_MAX_THREADS
	.align		4
.L_154:
        /*0030*/ 	.byte	0x04, 0x05
        /*0032*/ 	.short	(.L_156 - .L_155)
.L_155:
        /*0034*/ 	.word	0x00000180
        /*0038*/ 	.word	0x00000001
        /*003c*/ 	.word	0x00000001


	//----- nvinfo : EIATTR_CBANK_PARAM_SIZE
	.align		4
.L_156:
        /*0040*/ 	.byte	0x03, 0x19
        /*0042*/ 	.short	0x0a80


	//----- nvinfo : EIATTR_PARAM_CBANK
	.align		4
        /*0044*/ 	.byte	0x04, 0x0a
        /*0046*/ 	.short	(.L_158 - .L_157)
	.align		4
.L_157:
        /*0048*/ 	.word	index@(.nv.constant0._ZN7cutlass13device_kernelIN5flash11enable_sm90INS1_16FlashAttnFwdSm90INS1_25CollectiveMainloopFwdSm90ILi2EN4cute5tupleIJNS5_1CILi1EEES8_S8_EEENS6_IJNS7_ILi128EEENS7_ILi96EEENS7_ILi192EEEEEELi192ENS_6half_tEfNS_4arch4Sm90ELb1ELb0ELb1ELb1ELb1ELb0ELb0ELb1ELb1ELb1ELb1ELb0EEENS1_21CollectiveEpilogueFwdINS6_IJSA_SC_SB_EEES9_SE_SG_Li256ELb1ELb1ELb1ELb0EEENS1_36VarlenDynamicPersistentTileSchedulerILi128ELi96ELi256ELi128ELb1ELb1ELb1ELb1ELb1ELb1EEEEEEEEEvNT_6ParamsE)
        /*004c*/ 	.short	0x0380
        /*004e*/ 	.short	0x0a80


	//----- nvinfo : EIATTR_SW_WAR
	.align		4
.L_158:
        /*0050*/ 	.byte	0x04, 0x36
        /*0052*/ 	.short	(.L_160 - .L_159)
.L_159:
        /*0054*/ 	.word	0x00000008
.L_160:


//--------------------- .nv.info._ZN7cutlass13device_kernelIN5flash11enable_sm90INS1_16FlashAttnFwdSm90INS1_25CollectiveMainloopFwdSm90ILi2EN4cute5tupleIJNS5_1CILi1EEES8_S8_EEENS6_IJNS7_ILi128EEENS7_ILi96EEENS7_ILi192EEEEEELi192ENS_6half_tEfNS_4arch4Sm90ELb1ELb0ELb1ELb1ELb1ELb1ELb0ELb1ELb1ELb1ELb1ELb0EEENS1_21CollectiveEpilogueFwdINS6_IJSA_SC_SB_EEES9_SE_SG_Li256ELb1ELb1ELb1ELb0EEENS1_36VarlenDynamicPersistentTileSchedulerILi128ELi96ELi256ELi128ELb1ELb1ELb1ELb1ELb1ELb1EEEEEEEEEvNT_6ParamsE --------------------------
	.section	.nv.info._ZN7cutlass13device_kernelIN5flash11enable_sm90INS1_16FlashAttnFwdSm90INS1_25CollectiveMainloopFwdSm90ILi2EN4cute5tupleIJNS5_1CILi1EEES8_S8_EEENS6_IJNS7_ILi128EEENS7_ILi96EEENS7_ILi192EEEEEELi192ENS_6half_tEfNS_4arch4Sm90ELb1ELb0ELb1ELb1ELb1ELb1ELb0ELb1ELb1ELb1ELb1ELb0EEENS1_21CollectiveEpilogueFwdINS6_IJSA_SC_SB_EEES9_SE_SG_Li256ELb1ELb1ELb1ELb0EEENS1_36VarlenDynamicPersistentTileSchedulerILi128ELi96ELi256ELi128ELb1ELb1ELb1ELb1ELb1ELb1EEEEEEEEEvNT_6ParamsE,"",@"SHT_CUDA_INFO"
	.sectionflags	@""
	.align	4


	//----- nvinfo : EIATTR_CUDA_API_VERSION
	.align		4
        /*0000*/ 	.byte	0x04, 0x37
        /*0002*/ 	.short	(.L_162 - .L_161)
.L_161:
        /*0004*/ 	.word	0x00000082


	//----- nvinfo : EIATTR_KPARAM_INFO
	.align		4
.L_162:
        /*0008*/ 	.byte	0x04, 0x17
        /*000a*/ 	.short	(.L_164 - .L_163)
.L_163:
        /*000c*/ 	.word	0x00000000
        /*0010*/ 	.short	0x0000
        /*0012*/ 	.short	0x0000
        /*0014*/ 	.byte	0x00, 0xf0, 0x01, 0x2a


	//----- nvinfo : EIATTR_SPARSE_MMA_MASK
	.align		4
.L_164:
        /*0018*/ 	.byte	0x03, 0x50
        /*001a*/ 	.short	0x0000


	//----- nvinfo : EIATTR_MAXREG_COUNT
	.align		4
        /*001c*/ 	.byte	0x03, 0x1b
        /*001e*/ 	.short	0x00a8


	//----- nvinfo : EIATTR_MERCURY_ISA_VERSION
	.align		4
        /*0020*/ 	.byte	0x03, 0x5f
        /*0022*/ 	.short	0x0101


	//----- nvinfo : EIATTR_VRC_CTA_INIT_COUNT
	.align		4
        /*0024*/ 	.byte	0x02, 0x4a
	.zero		1
	.zero		1


	//----- nvinfo : EIATTR_EXIT_INSTR_OFFSETS
	.align		4
        /*0028*/ 	.byte	0x04, 0x1c
        /*002a*/ 	.short	(.L_166 - .L_165)


	//   ....[0]....
.L_165:
        /*002c*/ 	.word	0x00000010


	//----- nvinfo : EIATTR_MAX_THREADS
	.align		4
.L_166:
        /*0030*/ 	.byte	0x04, 0x05
        /*0032*/ 	.short	(.L_168 - .L_167)
.L_167:
        /*0034*/ 	.word	0x00000180
        /*0038*/ 	.word	0x00000001
        /*003c*/ 	.word	0x00000001


	//----- nvinfo : EIATTR_CBANK_PARAM_SIZE
	.align		4
.L_168:
        /*0040*/ 	.byte	0x03, 0x19
        /*0042*/ 	.short	0x0a80


	//----- nvinfo : EIATTR_PARAM_CBANK
	.align		4
        /*0044*/ 	.byte	0x04, 0x0a
        /*0046*/ 	.short	(.L_170 - .L_169)
	.align		4
.L_169:
        /*0048*/ 	.word	index@(.nv.constant0._ZN7cutlass13device_kernelIN5flash11enable_sm90INS1_16FlashAttnFwdSm90INS1_25CollectiveMainloopFwdSm90ILi2EN4cute5tupleIJNS5_1CILi1EEES8_S8_EEENS6_IJNS7_ILi128EEENS7_ILi96EEENS7_ILi192EEEEEELi192ENS_6half_tEfNS_4arch4Sm90ELb1ELb0ELb1ELb1ELb1ELb1ELb0ELb1ELb1ELb1ELb1ELb0EEENS1_21CollectiveEpilogueFwdINS6_IJSA_SC_SB_EEES9_SE_SG_Li256ELb1ELb1ELb1ELb0EEENS1_36VarlenDynamicPersistentTileSchedulerILi128ELi96ELi256ELi128ELb1ELb1ELb1ELb1ELb1ELb1EEEEEEEEEvNT_6ParamsE)
        /*004c*/ 	.short	0x0380
        /*004e*/ 	.short	0x0a80


	//----- nvinfo : EIATTR_SW_WAR
	.align		4
.L_170:
        /*0050*/ 	.byte	0x04, 0x36
        /*0052*/ 	.short	(.L_172 - .L_171)
.L_171:
        /*0054*/ 	.word	0x00000008
.L_172:


//--------------------- .nv.callgraph             --------------------------
	.section	.nv.callgraph,"",@"SHT_CUDA_CALLGRAPH"
	.align	4
	.sectionentsize	8
	.align		4
        /*0000*/ 	.word	0x00000000
	.align		4
        /*0004*/ 	.word	0xffffffff
	.align		4
        /*0008*/ 	.word	0x00000000
	.align		4
        /*000c*/ 	.word	0xfffffffe
	.align		4
        /*0010*/ 	.word	0x00000000
	.align		4
        /*0014*/ 	.word	0xfffffffd
	.align		4
        /*0018*/ 	.word	0x00000000
	.align		4
        /*001c*/ 	.word	0xfffffffc


//--------------------- .nv.constant4             --------------------------
	.section	.nv.constant4,"a",@progbits
	.align	8
	.align		8
.nv.constant4:
        /*0000*/ 	.dword	_ZN86_INTERNAL_1eebed80_50_flash_fwd_hdim192_fp16_paged_split_softcap_sm90_cu_f3e6f9ee_32894cuda3std3__45__cpo5beginE
	.align		8
        /*0008*/ 	.dword	_ZN86_INTERNAL_1eebed80_50_flash_fwd_hdim192_fp16_paged_split_softcap_sm90_cu_f3e6f9ee_32894cuda3std3__45__cpo3endE
	.align		8
        /*0010*/ 	.dword	_ZN86_INTERNAL_1eebed80_50_flash_fwd_hdim192_fp16_paged_split_softcap_sm90_cu_f3e6f9ee_32894cuda3std3__45__cpo6cbeginE
	.align		8
        /*0018*/ 	.dword	_ZN86_INTERNAL_1eebed80_50_flash_fwd_hdim192_fp16_paged_split_softcap_sm90_cu_f3e6f9ee_32894cuda3std3__45__cpo4cendE
	.align		8
        /*0020*/ 	.dword	_ZN86_INTERNAL_1eebed80_50_flash_fwd_hdim192_fp16_paged_split_softcap_sm90_cu_f3e6f9ee_32894cuda3std3__488_GLOBAL__N__1eebed80_50_flash_fwd_hdim192_fp16_paged_split_softcap_sm90_cu_f3e6f9ee_32896ignoreE
	.align		8
        /*0028*/ 	.dword	_ZN86_INTERNAL_1eebed80_50_flash_fwd_hdim192_fp16_paged_split_softcap_sm90_cu_f3e6f9ee_32894cuda3std3__419piecewise_constructE
	.align		8
        /*0030*/ 	.dword	_ZN86_INTERNAL_1eebed80_50_flash_fwd_hdim192_fp16_paged_split_softcap_sm90_cu_f3e6f9ee_32894cuda3std3__48in_placeE
	.align		8
        /*0038*/ 	.dword	_ZN86_INTERNAL_1eebed80_50_flash_fwd_hdim192_fp16_paged_split_softcap_sm90_cu_f3e6f9ee_32894cuda3std6ranges3__45__cpo4swapE
	.align		8
        /*0040*/ 	.dword	_ZN86_INTERNAL_1eebed80_50_flash_fwd_hdim192_fp16_paged_split_softcap_sm90_cu_f3e6f9ee_32894cuda3std6ranges3__45__cpo9iter_moveE
	.align		8
        /*0048*/ 	.dword	_ZN86_INTERNAL_1eebed80_50_flash_fwd_hdim192_fp16_paged_split_softcap_sm90_cu_f3e6f9ee_32894cute7productE
	.align		8
        /*0050*/ 	.dword	_ZN86_INTERNAL_1eebed80_50_flash_fwd_hdim192_fp16_paged_split_softcap_sm90_cu_f3e6f9ee_32894cute1_E


//--------------------- .text._ZN7cutlass13device_kernelIN5flash11enable_sm90INS1_16FlashAttnFwdSm90INS1_25CollectiveMainloopFwdSm90ILi2EN4cute5tupleIJNS5_1CILi1EEES8_S8_EEENS6_IJNS7_ILi128EEENS7_ILi96EEENS7_ILi192EEEEEELi192ENS_6half_tEfNS_4arch4Sm90ELb0ELb0ELb1ELb0ELb1ELb0ELb0ELb1ELb1ELb1ELb1ELb0EEENS1_21CollectiveEpilogueFwdINS6_IJSA_SC_SB_EEES9_SE_SG_Li256ELb0ELb1ELb1ELb0EEENS1_19SingleTileSchedulerILb0ELb1ELb1ELi128EEEEEEEEEvNT_6ParamsE --------------------------
	.section	.text._ZN7cutlass13device_kernelIN5flash11enable_sm90INS1_16FlashAttnFwdSm90INS1_25CollectiveMainloopFwdSm90ILi2EN4cute5tupleIJNS5_1CILi1EEES8_S8_EEENS6_IJNS7_ILi128EEENS7_ILi96EEENS7_ILi192EEEEEELi192ENS_6half_tEfNS_4arch4Sm90ELb0ELb0ELb1ELb0ELb1ELb0ELb0ELb1ELb1ELb1ELb1ELb0EEENS1_21CollectiveEpilogueFwdINS6_IJSA_SC_SB_EEES9_SE_SG_Li256ELb0ELb1ELb1ELb0EEENS1_19SingleTileSchedulerILb0ELb1ELb1ELi128EEEEEEEEEvNT_6ParamsE,"ax",@progbits
	.align	128
.text._ZN7cutlass13device_kernelIN5flash11enable_sm90INS1_16FlashAttnFwdSm90INS1_25CollectiveMainloopFwdSm90ILi2EN4cute5tupleIJNS5_1CILi1EEES8_S8_EEENS6_IJNS7_ILi128EEENS7_ILi96EEENS7_ILi192EEEEEELi192ENS_6half_tEfNS_4arch4Sm90ELb0ELb0ELb1ELb0ELb1ELb0ELb0ELb1ELb1ELb1ELb1ELb0EEENS1_21CollectiveEpilogueFwdINS6_IJSA_SC_SB_EEES9_SE_SG_Li256ELb0ELb1ELb1ELb0EEENS1_19SingleTileSchedulerILb0ELb1ELb1ELi128EEEEEEEEEvNT_6ParamsE:
        .type           _ZN7cutlass13device_kernelIN5flash11enable_sm90INS1_16FlashAttnFwdSm90INS1_25CollectiveMainloopFwdSm90ILi2EN4cute5tupleIJNS5_1CILi1EEES8_S8_EEENS6_IJNS7_ILi128EEENS7_ILi96EEENS7_ILi192EEEEEELi192ENS_6half_tEfNS_4arch4Sm90ELb0ELb0ELb1ELb0ELb1ELb0ELb0ELb1ELb1ELb1ELb1ELb0EEENS1_21CollectiveEpilogueFwdINS6_IJSA_SC_SB_EEES9_SE_SG_Li256ELb0ELb1ELb1ELb0EEENS1_19SingleTileSchedulerILb0ELb1ELb1ELi128EEEEEEEEEvNT_6ParamsE,@function
        .size           _ZN7cutlass13device_kernelIN5flash11enable_sm90INS1_16FlashAttnFwdSm90INS1_25CollectiveMainloopFwdSm90ILi2EN4cute5tupleIJNS5_1CILi1EEES8_S8_EEENS6_IJNS7_ILi128EEENS7_ILi96EEENS7_ILi192EEEEEELi192ENS_6half_tEfNS_4arch4Sm90ELb0ELb0ELb1ELb0ELb1ELb0ELb0ELb1ELb1ELb1ELb1ELb0EEENS1_21CollectiveEpilogueFwdINS6_IJSA_SC_SB_EEES9_SE_SG_Li256ELb0ELb1ELb1ELb0EEENS1_19SingleTileSchedulerILb0ELb1ELb1ELi128EEEEEEEEEvNT_6ParamsE,(.L_x_9 - _ZN7cutlass13device_kernelIN5flash11enable_sm90INS1_16FlashAttnFwdSm90INS1_25CollectiveMainloopFwdSm90ILi2EN4cute5tupleIJNS5_1CILi1EEES8_S8_EEENS6_IJNS7_ILi128EEENS7_ILi96EEENS7_ILi192EEEEEELi192ENS_6half_tEfNS_4arch4Sm90ELb0ELb0ELb1ELb0ELb1ELb0ELb0ELb1ELb1ELb1ELb1ELb0EEENS1_21CollectiveEpilogueFwdINS6_IJSA_SC_SB_EEES9_SE_SG_Li256ELb0ELb1ELb1ELb0EEENS1_19SingleTileSchedulerILb0ELb1ELb1ELi128EEEEEEEEEvNT_6ParamsE)
        .other          _ZN7cutlass13device_kernelIN5flash11enable_sm90INS1_16FlashAttnFwdSm90INS1_25CollectiveMainloopFwdSm90ILi2EN4cute5tupleIJNS5_1CILi1EEES8_S8_EEENS6_IJNS7_ILi128EEENS7_ILi96EEENS7_ILi192EEEEEELi192ENS_6half_tEfNS_4arch4Sm90ELb0ELb0ELb1ELb0ELb1ELb0ELb0ELb1ELb1ELb1ELb1ELb0EEENS1_21CollectiveEpilogueFwdINS6_IJSA_SC_SB_EEES9_SE_SG_Li256ELb0ELb1ELb1ELb0EEENS1_19SingleTileSchedulerILb0ELb1ELb1ELi128EEEEEEEEEvNT_6ParamsE,@"STO_CUDA_ENTRY STV_DEFAULT"
_ZN7cutlass13device_kernelIN5flash11enable_sm90INS1_16FlashAttnFwdSm90INS1_25CollectiveMainloopFwdSm90ILi2EN4cute5tupleIJNS5_1CILi1EEES8_S8_EEENS6_IJNS7_ILi128EEENS7_ILi96EEENS7_ILi192EEEEEELi192ENS_6half_tEfNS_4arch4Sm90ELb0ELb0ELb1ELb0ELb1ELb0ELb0ELb1ELb1ELb1ELb1ELb0EEENS1_21CollectiveEpilogueFwdINS6_IJSA_SC_SB_EEES9_SE_SG_Li256ELb0ELb1ELb1ELb0EEENS1_19SingleTileSchedulerILb0ELb1ELb1ELi128EEEEEEEEEvNT_6ParamsE:
[----:B------:R-:W-:Y:S01]  /*0000*/  LDC R1, c[0x0][0x37c] ;  /* 0x0000df00ff017b82 */ /* 0x000fe20000000800 */
[----:B------:R-:W-:Y:S05]  /*0010*/  EXIT ;  /* 0x000000000000794d */ /* 0x000fea0003800000 */
.L_x_0:
[----:B------:R-:W-:-:S00]  /*0020*/  BRA `(.L_x_0) ;  /* 0xfffffffc00fc7947 */ /* 0x000fc0000383ffff */
[----:B------:R-:W-:-:S00]  /*0030*/  NOP ;  /* 0x0000000000007918 */ /* 0x000fc00000000000 */
        /* <DEDUP_REMOVED lines=12> */
.L_x_9:


//--------------------- .text._ZN7cutlass13device_kernelIN5flash11enable_sm90INS1_16FlashAttnFwdSm90INS1_25CollectiveMainloopFwdSm90ILi2EN4cute5tupleIJNS5_1CILi1EEES8_S8_EEENS6_IJNS7_ILi128EEENS7_ILi96EEENS7_ILi192EEEEEELi192ENS_6half_tEfNS_4arch4Sm90ELb0ELb0ELb1ELb1ELb1ELb0ELb0ELb1ELb1ELb1ELb1ELb0EEENS1_21CollectiveEpilogueFwdINS6_IJSA_SC_SB_EEES9_SE_SG_Li256ELb1ELb1ELb1ELb0EEENS1_36VarlenDynamicPersistentTileSchedulerILi128ELi96ELi256ELi128ELb1ELb1ELb1ELb0ELb1ELb1EEEEEEEEEvNT_6ParamsE --------------------------
	.section	.text._ZN7cutlass13device_kernelIN5flash11enable_sm90INS1_16FlashAttnFwdSm90INS1_25CollectiveMainloopFwdSm90ILi2EN4cute5tupleIJNS5_1CILi1EEES8_S8_EEENS6_IJNS7_ILi128EEENS7_ILi96EEENS7_ILi192EEEEEELi192ENS_6half_tEfNS_4arch4Sm90ELb0ELb0ELb1ELb1ELb1ELb0ELb0ELb1ELb1ELb1ELb1ELb0EEENS1_21CollectiveEpilogueFwdINS6_IJSA_SC_SB_EEES9_SE_SG_Li256ELb1ELb1ELb1ELb0EEENS1_36VarlenDynamicPersistentTileSchedulerILi128ELi96ELi256ELi128ELb1ELb1ELb1ELb0ELb1ELb1EEEEEEEEEvNT_6ParamsE,"ax",@progbits
	.align	128
.text._ZN7cutlass13device_kernelIN5flash11enable_sm90INS1_16FlashAttnFwdSm90INS1_25CollectiveMainloopFwdSm90ILi2EN4cute5tupleIJNS5_1CILi1EEES8_S8_EEENS6_IJNS7_ILi128EEENS7_ILi96EEENS7_ILi192EEEEEELi192ENS_6half_tEfNS_4arch4Sm90ELb0ELb0ELb1ELb1ELb1ELb0ELb0ELb1ELb1ELb1ELb1ELb0EEENS1_21CollectiveEpilogueFwdINS6_IJSA_SC_SB_EEES9_SE_SG_Li256ELb1ELb1ELb1ELb0EEENS1_36VarlenDynamicPersistentTileSchedulerILi128ELi96ELi256ELi128ELb1ELb1ELb1ELb0ELb1ELb1EEEEEEEEEvNT_6ParamsE:
        .type           _ZN7cutlass13device_kernelIN5flash11enable_sm90INS1_16FlashAttnFwdSm90INS1_25CollectiveMainloopFwdSm90ILi2EN4cute5tupleIJNS5_1CILi1EEES8_S8_EEENS6_IJNS7_ILi128EEENS7_ILi96EEENS7_ILi192EEEEEELi192ENS_6half_tEfNS_4arch4Sm90ELb0ELb0ELb1ELb1ELb1ELb0ELb0ELb1ELb1ELb1ELb1ELb0EEENS1_21CollectiveEpilogueFwdINS6_IJSA_SC_SB_EEES9_SE_SG_Li256ELb1ELb1ELb1ELb0EEENS1_36VarlenDynamicPersistentTileSchedulerILi128ELi96ELi256ELi128ELb1ELb1ELb1ELb0ELb1ELb1EEEEEEEEEvNT_6ParamsE,@function
        .size           _ZN7cutlass13device_kernelIN5flash11enable_sm90INS1_16FlashAttnFwdSm90INS1_25CollectiveMainloopFwdSm90ILi2EN4cute5tupleIJNS5_1CILi1EEES8_S8_EEENS6_IJNS7_ILi128EEENS7_ILi96EEENS7_ILi192EEEEEELi192ENS_6half_tEfNS_4arch4Sm90ELb0ELb0ELb1ELb1ELb1ELb0ELb0ELb1ELb1ELb1ELb1ELb0EEENS1_21CollectiveEpilogueFwdINS6_IJSA_SC_SB_EEES9_SE_SG_Li256ELb1ELb1ELb1ELb0EEENS1_36VarlenDynamicPersistentTileSchedulerILi128ELi96ELi256ELi128ELb1ELb1ELb1ELb0ELb1ELb1EEEEEEEEEvNT_6ParamsE,(.L_x_10 - _ZN7cutlass13device_kernelIN5flash11enable_sm90INS1_16FlashAttnFwdSm90INS1_25CollectiveMainloopFwdSm90ILi2EN4cute5tupleIJNS5_1CILi1EEES8_S8_EEENS6_IJNS7_ILi128EEENS7_ILi96EEENS7_ILi192EEEEEELi192ENS_6half_tEfNS_4arch4Sm90ELb0ELb0ELb1ELb1ELb1ELb0ELb0ELb1ELb1ELb1ELb1ELb0EEENS1_21CollectiveEpilogueFwdINS6_IJSA_SC_SB_EEES9_SE_SG_Li256ELb1ELb1ELb1ELb0EEENS1_36VarlenDynamicPersistentTileSchedulerILi128ELi96ELi256ELi128ELb1ELb1ELb1ELb0ELb1ELb1EEEEEEEEEvNT_6ParamsE)
        .other          _ZN7cutlass13device_kernelIN5flash11enable_sm90INS1_16FlashAttnFwdSm90INS1_25CollectiveMainloopFwdSm90ILi2EN4cute5tupleIJNS5_1CILi1EEES8_S8_EEENS6_IJNS7_ILi128EEENS7_ILi96EEENS7_ILi192EEEEEELi192ENS_6half_tEfNS_4arch4Sm90ELb0ELb0ELb1ELb1ELb1ELb0ELb0ELb1ELb1ELb1ELb1ELb0EEENS1_21CollectiveEpilogueFwdINS6_IJSA_SC_SB_EEES9_SE_SG_Li256ELb1ELb1ELb1ELb0EEENS1_36VarlenDynamicPersistentTileSchedulerILi128ELi96ELi256ELi128ELb1ELb1ELb1ELb0ELb1ELb1EEEEEEEEEvNT_6ParamsE,@"STO_CUDA_ENTRY STV_DEFAULT"
_ZN7cutlass13device_kernelIN5flash11enable_sm90INS1_16FlashAttnFwdSm90INS1_25CollectiveMainloopFwdSm90ILi2EN4cute5tupleIJNS5_1CILi1EEES8_S8_EEENS6_IJNS7_ILi128EEENS7_ILi96EEENS7_ILi192EEEEEELi192ENS_6half_tEfNS_4arch4Sm90ELb0ELb0ELb1ELb1ELb1ELb0ELb0ELb1ELb1ELb1ELb1ELb0EEENS1_21CollectiveEpilogueFwdINS6_IJSA_SC_SB_EEES9_SE_SG_Li256ELb1ELb1ELb1ELb0EEENS1_36VarlenDynamicPersistentTileSchedulerILi128ELi96ELi256ELi128ELb1ELb1ELb1ELb0ELb1ELb1EEEEEEEEEvNT_6ParamsE:
[----:B------:R-:W-:Y:S01]  /*0000*/  LDC R1, c[0x0][0x37c] ;  /* 0x0000df00ff017b82 */ /* 0x000fe20000000800 */
[----:B------:R-:W-:Y:S05]  /*0010*/  EXIT ;  /* 0x000000000000794d */ /* 0x000fea0003800000 */
.L_x_1:
        /* <DEDUP_REMOVED lines=14> */
.L_x_10:


//--------------------- .text._ZN7cutlass13device_kernelIN5flash11enable_sm90INS1_16FlashAttnFwdSm90INS1_25CollectiveMainloopFwdSm90ILi2EN4cute5tupleIJNS5_1CILi1EEES8_S8_EEENS6_IJNS7_ILi128EEENS7_ILi96EEENS7_ILi192EEEEEELi192ENS_6half_tEfNS_4arch4Sm90ELb0ELb0ELb1ELb1ELb1ELb1ELb0ELb1ELb1ELb1ELb1ELb0EEENS1_21CollectiveEpilogueFwdINS6_IJSA_SC_SB_EEES9_SE_SG_Li256ELb1ELb1ELb1ELb0EEENS1_36VarlenDynamicPersistentTileSchedulerILi128ELi96ELi256ELi128ELb1ELb1ELb1ELb0ELb1ELb1EEEEEEEEEvNT_6ParamsE --------------------------
	.section	.text._ZN7cutlass13device_kernelIN5flash11enable_sm90INS1_16FlashAttnFwdSm90INS1_25CollectiveMainloopFwdSm90ILi2EN4cute5tupleIJNS5_1CILi1EEES8_S8_EEENS6_IJNS7_ILi128EEENS7_ILi96EEENS7_ILi192EEEEEELi192ENS_6half_tEfNS_4arch4Sm90ELb0ELb0ELb1ELb1ELb1ELb1ELb0ELb1ELb1ELb1ELb1ELb0EEENS1_21CollectiveEpilogueFwdINS6_IJSA_SC_SB_EEES9_SE_SG_Li256ELb1ELb1ELb1ELb0EEENS1_36VarlenDynamicPersistentTileSchedulerILi128ELi96ELi256ELi128ELb1ELb1ELb1ELb0ELb1ELb1EEEEEEEEEvNT_6ParamsE,"ax",@progbits
	.align	128
.text._ZN7cutlass13device_kernelIN5flash11enable_sm90INS1_16FlashAttnFwdSm90INS1_25CollectiveMainloopFwdSm90ILi2EN4cute5tupleIJNS5_1CILi1EEES8_S8_EEENS6_IJNS7_ILi128EEENS7_ILi96EEENS7_ILi192EEEEEELi192ENS_6half_tEfNS_4arch4Sm90ELb0ELb0ELb1ELb1ELb1ELb1ELb0ELb1ELb1ELb1ELb1ELb0EEENS1_21CollectiveEpilogueFwdINS6_IJSA_SC_SB_EEES9_SE_SG_Li256ELb1ELb1ELb1ELb0EEENS1_36VarlenDynamicPersistentTileSchedulerILi128ELi96ELi256ELi128ELb1ELb1ELb1ELb0ELb1ELb1EEEEEEEEEvNT_6ParamsE:
        .type           _ZN7cutlass13device_kernelIN5flash11enable_sm90INS1_16FlashAttnFwdSm90INS1_25CollectiveMainloopFwdSm90ILi2EN4cute5tupleIJNS5_1CILi1EEES8_S8_EEENS6_IJNS7_ILi128EEENS7_ILi96EEENS7_ILi192EEEEEELi192ENS_6half_tEfNS_4arch4Sm90ELb0ELb0ELb1ELb1ELb1ELb1ELb0ELb1ELb1ELb1ELb1ELb0EEENS1_21CollectiveEpilogueFwdINS6_IJSA_SC_SB_EEES9_SE_SG_Li256ELb1ELb1ELb1ELb0EEENS1_36VarlenDynamicPersistentTileSchedulerILi128ELi96ELi256ELi128ELb1ELb1ELb1ELb0ELb1ELb1EEEEEEEEEvNT_6ParamsE,@function
        .size           _ZN7cutlass13device_kernelIN5flash11enable_sm90INS1_16FlashAttnFwdSm90INS1_25CollectiveMainloopFwdSm90ILi2EN4cute5tupleIJNS5_1CILi1EEES8_S8_EEENS6_IJNS7_ILi128EEENS7_ILi96EEENS7_ILi192EEEEEELi192ENS_6half_tEfNS_4arch4Sm90ELb0ELb0ELb1ELb1ELb1ELb1ELb0ELb1ELb1ELb1ELb1ELb0EEENS1_21CollectiveEpilogueFwdINS6_IJSA_SC_SB_EEES9_SE_SG_Li256ELb1ELb1ELb1ELb0EEENS1_36VarlenDynamicPersistentTileSchedulerILi128ELi96ELi256ELi128ELb1ELb1ELb1ELb0ELb1ELb1EEEEEEEEEvNT_6ParamsE,(.L_x_11 - _ZN7cutlass13device_kernelIN5flash11enable_sm90INS1_16FlashAttnFwdSm90INS1_25CollectiveMainloopFwdSm90ILi2EN4cute5tupleIJNS5_1CILi1EEES8_S8_EEENS6_IJNS7_ILi128EEENS7_ILi96EEENS7_ILi192EEEEEELi192ENS_6half_tEfNS_4arch4Sm90ELb0ELb0ELb1ELb1ELb1ELb1ELb0ELb1ELb1ELb1ELb1ELb0EEENS1_21CollectiveEpilogueFwdINS6_IJSA_SC_SB_EEES9_SE_SG_Li256ELb1ELb1ELb1ELb0EEENS1_36VarlenDynamicPersistentTileSchedulerILi128ELi96ELi256ELi128ELb1ELb1ELb1ELb0ELb1ELb1EEEEEEEEEvNT_6ParamsE)
        .other          _ZN7cutlass13device_kernelIN5flash11enable_sm90INS1_16FlashAttnFwdSm90INS1_25CollectiveMainloopFwdSm90ILi2EN4cute5tupleIJNS5_1CILi1EEES8_S8_EEENS6_IJNS7_ILi128EEENS7_ILi96EEENS7_ILi192EEEEEELi192ENS_6half_tEfNS_4arch4Sm90ELb0ELb0ELb1ELb1ELb1ELb1ELb0ELb1ELb1ELb1ELb1ELb0EEENS1_21CollectiveEpilogueFwdINS6_IJSA_SC_SB_EEES9_SE_SG_Li256ELb1ELb1ELb1ELb0EEENS1_36VarlenDynamicPersistentTileSchedulerILi128ELi96ELi256ELi128ELb1ELb1ELb1ELb0ELb1ELb1EEEEEEEEEvNT_6ParamsE,@"STO_CUDA_ENTRY STV_DEFAULT"
_ZN7cutlass13device_kernelIN5flash11enable_sm90INS1_16FlashAttnFwdSm90INS1_25CollectiveMainloopFwdSm90ILi2EN4cute5tupleIJNS5_1CILi1EEES8_S8_EEENS6_IJNS7_ILi128EEENS7_ILi96EEENS7_ILi192EEEEEELi192ENS_6half_tEfNS_4arch4Sm90ELb0ELb0ELb1ELb1ELb1ELb1ELb0ELb1ELb1ELb1ELb1ELb0EEENS1_21CollectiveEpilogueFwdINS6_IJSA_SC_SB_EEES9_SE_SG_Li256ELb1ELb1ELb1ELb0EEENS1_36VarlenDynamicPersistentTileSchedulerILi128ELi96ELi256ELi128ELb1ELb1ELb1ELb0ELb1ELb1EEEEEEEEEvNT_6ParamsE:
[----:B------:R-:W-:Y:S01]  /*0000*/  LDC R1, c[0x0][0x37c] ;  /* 0x0000df00ff017b82 */ /* 0x000fe20000000800 */
[----:B------:R-:W-:Y:S05]  /*0010*/  EXIT ;  /* 0x000000000000794d */ /* 0x000fea0003800000 */
.L_x_2:
        /* <DEDUP_REMOVED lines=14> */
.L_x_11:


//--------------------- .text._ZN7cutlass13device_kernelIN5flash11enable_sm90INS1_16FlashAttnFwdSm90INS1_25CollectiveMainloopFwdSm90ILi2EN4cute5tupleIJNS5_1CILi1EEES8_S8_EEENS6_IJNS7_ILi128EEENS7_ILi96EEENS7_ILi192EEEEEELi192ENS_6half_tEfNS_4arch4Sm90ELb0ELb1ELb1ELb0ELb1ELb0ELb0ELb1ELb1ELb1ELb1ELb0EEENS1_21CollectiveEpilogueFwdINS6_IJSA_SC_SB_EEES9_SE_SG_Li256ELb0ELb1ELb1ELb0EEENS1_19SingleTileSchedulerILb0ELb1ELb1ELi128EEEEEEEEEvNT_6ParamsE --------------------------
	.section	.text._ZN7cutlass13device_kernelIN5flash11enable_sm90INS1_16FlashAttnFwdSm90INS1_25CollectiveMainloopFwdSm90ILi2EN4cute5tupleIJNS5_1CILi1EEES8_S8_EEENS6_IJNS7_ILi128EEENS7_ILi96EEENS7_ILi192EEEEEELi192ENS_6half_tEfNS_4arch4Sm90ELb0ELb1ELb1ELb0ELb1ELb0ELb0ELb1ELb1ELb1ELb1ELb0EEENS1_21CollectiveEpilogueFwdINS6_IJSA_SC_SB_EEES9_SE_SG_Li256ELb0ELb1ELb1ELb0EEENS1_19SingleTileSchedulerILb0ELb1ELb1ELi128EEEEEEEEEvNT_6ParamsE,"ax",@progbits
	.align	128
.text._ZN7cutlass13device_kernelIN5flash11enable_sm90INS1_16FlashAttnFwdSm90INS1_25CollectiveMainloopFwdSm90ILi2EN4cute5tupleIJNS5_1CILi1EEES8_S8_EEENS6_IJNS7_ILi128EEENS7_ILi96EEENS7_ILi192EEEEEELi192ENS_6half_tEfNS_4arch4Sm90ELb0ELb1ELb1ELb0ELb1ELb0ELb0ELb1ELb1ELb1ELb1ELb0EEENS1_21CollectiveEpilogueFwdINS6_IJSA_SC_SB_EEES9_SE_SG_Li256ELb0ELb1ELb1ELb0EEENS1_19SingleTileSchedulerILb0ELb1ELb1ELi128EEEEEEEEEvNT_6ParamsE:
        .type           _ZN7cutlass13device_kernelIN5flash11enable_sm90INS1_16FlashAttnFwdSm90INS1_25CollectiveMainloopFwdSm90ILi2EN4cute5tupleIJNS5_1CILi1EEES8_S8_EEENS6_IJNS7_ILi128EEENS7_ILi96EEENS7_ILi192EEEEEELi192ENS_6half_tEfNS_4arch4Sm90ELb0ELb1ELb1ELb0ELb1ELb0ELb0ELb1ELb1ELb1ELb1ELb0EEENS1_21CollectiveEpilogueFwdINS6_IJSA_SC_SB_EEES9_SE_SG_Li256ELb0ELb1ELb1ELb0EEENS1_19SingleTileSchedulerILb0ELb1ELb1ELi128EEEEEEEEEvNT_6ParamsE,@function
        .size           _ZN7cutlass13device_kernelIN5flash11enable_sm90INS1_16FlashAttnFwdSm90INS1_25CollectiveMainloopFwdSm90ILi2EN4cute5tupleIJNS5_1CILi1EEES8_S8_EEENS6_IJNS7_ILi128EEENS7_ILi96EEENS7_ILi192EEEEEELi192ENS_6half_tEfNS_4arch4Sm90ELb0ELb1ELb1ELb0ELb1ELb0ELb0ELb1ELb1ELb1ELb1ELb0EEENS1_21CollectiveEpilogueFwdINS6_IJSA_SC_SB_EEES9_SE_SG_Li256ELb0ELb1ELb1ELb0EEENS1_19SingleTileSchedulerILb0ELb1ELb1ELi128EEEEEEEEEvNT_6ParamsE,(.L_x_12 - _ZN7cutlass13device_kernelIN5flash11enable_sm90INS1_16FlashAttnFwdSm90INS1_25CollectiveMainloopFwdSm90ILi2EN4cute5tupleIJNS5_1CILi1EEES8_S8_EEENS6_IJNS7_ILi128EEENS7_ILi96EEENS7_ILi192EEEEEELi192ENS_6half_tEfNS_4arch4Sm90ELb0ELb1ELb1ELb0ELb1ELb0ELb0ELb1ELb1ELb1ELb1ELb0EEENS1_21CollectiveEpilogueFwdINS6_IJSA_SC_SB_EEES9_SE_SG_Li256ELb0ELb1ELb1ELb0EEENS1_19SingleTileSchedulerILb0ELb1ELb1ELi128EEEEEEEEEvNT_6ParamsE)
        .other          _ZN7cutlass13device_kernelIN5flash11enable_sm90INS1_16FlashAttnFwdSm90INS1_25CollectiveMainloopFwdSm90ILi2EN4cute5tupleIJNS5_1CILi1EEES8_S8_EEENS6_IJNS7_ILi128EEENS7_ILi96EEENS7_ILi192EEEEEELi192ENS_6half_tEfNS_4arch4Sm90ELb0ELb1ELb1ELb0ELb1ELb0ELb0ELb1ELb1ELb1ELb1ELb0EEENS1_21CollectiveEpilogueFwdINS6_IJSA_SC_SB_EEES9_SE_SG_Li256ELb0ELb1ELb1ELb0EEENS1_19SingleTileSchedulerILb0ELb1ELb1ELi128EEEEEEEEEvNT_6ParamsE,@"STO_CUDA_ENTRY STV_DEFAULT"
_ZN7cutlass13device_kernelIN5flash11enable_sm90INS1_16FlashAttnFwdSm90INS1_25CollectiveMainloopFwdSm90ILi2EN4cute5tupleIJNS5_1CILi1EEES8_S8_EEENS6_IJNS7_ILi128EEENS7_ILi96EEENS7_ILi192EEEEEELi192ENS_6half_tEfNS_4arch4Sm90ELb0ELb1ELb1ELb0ELb1ELb0ELb0ELb1ELb1ELb1ELb1ELb0EEENS1_21CollectiveEpilogueFwdINS6_IJSA_SC_SB_EEES9_SE_SG_Li256ELb0ELb1ELb1ELb0EEENS1_19SingleTileSchedulerILb0ELb1ELb1ELi128EEEEEEEEEvNT_6ParamsE:
[----:B------:R-:W-:Y:S01]  /*0000*/  LDC R1, c[0x0][0x37c] ;  /* 0x0000df00ff017b82 */ /* 0x000fe20000000800 */
[----:B------:R-:W-:Y:S05]  /*0010*/  EXIT ;  /* 0x000000000000794d */ /* 0x000fea0003800000 */
.L_x_3:
        /* <DEDUP_REMOVED lines=14> */
.L_x_12:


//--------------------- .text._ZN7cutlass13device_kernelIN5flash11enable_sm90INS1_16FlashAttnFwdSm90INS1_25CollectiveMainloopFwdSm90ILi2EN4cute5tupleIJNS5_1CILi1EEES8_S8_EEENS6_IJNS7_ILi128EEENS7_ILi96EEENS7_ILi192EEEEEELi192ENS_6half_tEfNS_4arch4Sm90ELb0ELb1ELb1ELb1ELb1ELb0ELb0ELb1ELb1ELb1ELb1ELb0EEENS1_21CollectiveEpilogueFwdINS6_IJSA_SC_SB_EEES9_SE_SG_Li256ELb1ELb1ELb1ELb0EEENS1_36VarlenDynamicPersistentTileSchedulerILi128ELi96ELi256ELi128ELb1ELb1ELb1ELb1ELb0ELb1EEEEEEEEEvNT_6ParamsE --------------------------
	.section	.text._ZN7cutlass13device_kernelIN5flash11enable_sm90INS1_16FlashAttnFwdSm90INS1_25CollectiveMainloopFwdSm90ILi2EN4cute5tupleIJNS5_1CILi1EEES8_S8_EEENS6_IJNS7_ILi128EEENS7_ILi96EEENS7_ILi192EEEEEELi192ENS_6half_tEfNS_4arch4Sm90ELb0ELb1ELb1ELb1ELb1ELb0ELb0ELb1ELb1ELb1ELb1ELb0EEENS1_21CollectiveEpilogueFwdINS6_IJSA_SC_SB_EEES9_SE_SG_Li256ELb1ELb1ELb1ELb0EEENS1_36VarlenDynamicPersistentTileSchedulerILi128ELi96ELi256ELi128ELb1ELb1ELb1ELb1ELb0ELb1EEEEEEEEEvNT_6ParamsE,"ax",@progbits
	.align	128
.text._ZN7cutlass13device_kernelIN5flash11enable_sm90INS1_16FlashAttnFwdSm90INS1_25CollectiveMainloopFwdSm90ILi2EN4cute5tupleIJNS5_1CILi1EEES8_S8_EEENS6_IJNS7_ILi128EEENS7_ILi96EEENS7_ILi192EEEEEELi192ENS_6half_tEfNS_4arch4Sm90ELb0ELb1ELb1ELb1ELb1ELb0ELb0ELb1ELb1ELb1ELb1ELb0EEENS1_21CollectiveEpilogueFwdINS6_IJSA_SC_SB_EEES9_SE_SG_Li256ELb1ELb1ELb1ELb0EEENS1_36VarlenDynamicPersistentTileSchedulerILi128ELi96ELi256ELi128ELb1ELb1ELb1ELb1ELb0ELb1EEEEEEEEEvNT_6ParamsE:
        .type           _ZN7cutlass13device_kernelIN5flash11enable_sm90INS1_16FlashAttnFwdSm90INS1_25CollectiveMainloopFwdSm90ILi2EN4cute5tupleIJNS5_1CILi1EEES8_S8_EEENS6_IJNS7_ILi128EEENS7_ILi96EEENS7_ILi192EEEEEELi192ENS_6half_tEfNS_4arch4Sm90ELb0ELb1ELb1ELb1ELb1ELb0ELb0ELb1ELb1ELb1ELb1ELb0EEENS1_21CollectiveEpilogueFwdINS6_IJSA_SC_SB_EEES9_SE_SG_Li256ELb1ELb1ELb1ELb0EEENS1_36VarlenDynamicPersistentTileSchedulerILi128ELi96ELi256ELi128ELb1ELb1ELb1ELb1ELb0ELb1EEEEEEEEEvNT_6ParamsE,@function
        .size           _ZN7cutlass13device_kernelIN5flash11enable_sm90INS1_16FlashAttnFwdSm90INS1_25CollectiveMainloopFwdSm90ILi2EN4cute5tupleIJNS5_1CILi1EEES8_S8_EEENS6_IJNS7_ILi128EEENS7_ILi96EEENS7_ILi192EEEEEELi192ENS_6half_tEfNS_4arch4Sm90ELb0ELb1ELb1ELb1ELb1ELb0ELb0ELb1ELb1ELb1ELb1ELb0EEENS1_21CollectiveEpilogueFwdINS6_IJSA_SC_SB_EEES9_SE_SG_Li256ELb1ELb1ELb1ELb0EEENS1_36VarlenDynamicPersistentTileSchedulerILi128ELi96ELi256ELi128ELb1ELb1ELb1ELb1ELb0ELb1EEEEEEEEEvNT_6ParamsE,(.L_x_13 - _ZN7cutlass13device_kernelIN5flash11enable_sm90INS1_16FlashAttnFwdSm90INS1_25CollectiveMainloopFwdSm90ILi2EN4cute5tupleIJNS5_1CILi1EEES8_S8_EEENS6_IJNS7_ILi128EEENS7_ILi96EEENS7_ILi192EEEEEELi192ENS_6half_tEfNS_4arch4Sm90ELb0ELb1ELb1ELb1ELb1ELb0ELb0ELb1ELb1ELb1ELb1ELb0EEENS1_21CollectiveEpilogueFwdINS6_IJSA_SC_SB_EEES9_SE_SG_Li256ELb1ELb1ELb1ELb0EEENS1_36VarlenDynamicPersistentTileSchedulerILi128ELi96ELi256ELi128ELb1ELb1ELb1ELb1ELb0ELb1EEEEEEEEEvNT_6ParamsE)
        .other          _ZN7cutlass13device_kernelIN5flash11enable_sm90INS1_16FlashAttnFwdSm90INS1_25CollectiveMainloopFwdSm90ILi2EN4cute5tupleIJNS5_1CILi1EEES8_S8_EEENS6_IJNS7_ILi128EEENS7_ILi96EEENS7_ILi192EEEEEELi192ENS_6half_tEfNS_4arch4Sm90ELb0ELb1ELb1ELb1ELb1ELb0ELb0ELb1ELb1ELb1ELb1ELb0EEENS1_21CollectiveEpilogueFwdINS6_IJSA_SC_SB_EEES9_SE_SG_Li256ELb1ELb1ELb1ELb0EEENS1_36VarlenDynamicPersistentTileSchedulerILi128ELi96ELi256ELi128ELb1ELb1ELb1ELb1ELb0ELb1EEEEEEEEEvNT_6ParamsE,@"STO_CUDA_ENTRY STV_DEFAULT"
_ZN7cutlass13device_kernelIN5flash11enable_sm90INS1_16FlashAttnFwdSm90INS1_25CollectiveMainloopFwdSm90ILi2EN4cute5tupleIJNS5_1CILi1EEES8_S8_EEENS6_IJNS7_ILi128EEENS7_ILi96EEENS7_ILi192EEEEEELi192ENS_6half_tEfNS_4arch4Sm90ELb0ELb1ELb1ELb1ELb1ELb0ELb0ELb1ELb1ELb1ELb1ELb0EEENS1_21CollectiveEpilogueFwdINS6_IJSA_SC_SB_EEES9_SE_SG_Li256ELb1ELb1ELb1ELb0EEENS1_36VarlenDynamicPersistentTileSchedulerILi128ELi96ELi256ELi128ELb1ELb1ELb1ELb1ELb0ELb1EEEEEEEEEvNT_6ParamsE:
[----:B------:R-:W-:Y:S01]  /*0000*/  LDC R1, c[0x0][0x37c] ;  /* 0x0000df00ff017b82 */ /* 0x000fe20000000800 */
[----:B------:R-:W-:Y:S05]  /*0010*/  EXIT ;  /* 0x000000000000794d */ /* 0x000fea0003800000 */
.L_x_4:
        /* <DEDUP_REMOVED lines=14> */
.L_x_13:


//--------------------- .text._ZN7cutlass13device_kernelIN5flash11enable_sm90INS1_16FlashAttnFwdSm90INS1_25CollectiveMainloopFwdSm90ILi2EN4cute5tupleIJNS5_1CILi1EEES8_S8_EEENS6_IJNS7_ILi128EEENS7_ILi96EEENS7_ILi192EEEEEELi192ENS_6half_tEfNS_4arch4Sm90ELb0ELb1ELb1ELb1ELb1ELb1ELb0ELb1ELb1ELb1ELb1ELb0EEENS1_21CollectiveEpilogueFwdINS6_IJSA_SC_SB_EEES9_SE_SG_Li256ELb1ELb1ELb1ELb0EEENS1_36VarlenDynamicPersistentTileSchedulerILi128ELi96ELi256ELi128ELb1ELb1ELb1ELb1ELb0ELb1EEEEEEEEEvNT_6ParamsE --------------------------
	.section	.text._ZN7cutlass13device_kernelIN5flash11enable_sm90INS1_16FlashAttnFwdSm90INS1_25CollectiveMainloopFwdSm90ILi2EN4cute5tupleIJNS5_1CILi1EEES8_S8_EEENS6_IJNS7_ILi128EEENS7_ILi96EEENS7_ILi192EEEEEELi192ENS_6half_tEfNS_4arch4Sm90ELb0ELb1ELb1ELb1ELb1ELb1ELb0ELb1ELb1ELb1ELb1ELb0EEENS1_21CollectiveEpilogueFwdINS6_IJSA_SC_SB_EEES9_SE_SG_Li256ELb1ELb1ELb1ELb0EEENS1_36VarlenDynamicPersistentTileSchedulerILi128ELi96ELi256ELi128ELb1ELb1ELb1ELb1ELb0ELb1EEEEEEEEEvNT_6ParamsE,"ax",@progbits
	.align	128
.text._ZN7cutlass13device_kernelIN5flash11enable_sm90INS1_16FlashAttnFwdSm90INS1_25CollectiveMainloopFwdSm90ILi2EN4cute5tupleIJNS5_1CILi1EEES8_S8_EEENS6_IJNS7_ILi128EEENS7_ILi96EEENS7_ILi192EEEEEELi192ENS_6half_tEfNS_4arch4Sm90ELb0ELb1ELb1ELb1ELb1ELb1ELb0ELb1ELb1ELb1ELb1ELb0EEENS1_21CollectiveEpilogueFwdINS6_IJSA_SC_SB_EEES9_SE_SG_Li256ELb1ELb1ELb1ELb0EEENS1_36VarlenDynamicPersistentTileSchedulerILi128ELi96ELi256ELi128ELb1ELb1ELb1ELb1ELb0ELb1EEEEEEEEEvNT_6ParamsE:
        .type           _ZN7cutlass13device_kernelIN5flash11enable_sm90INS1_16FlashAttnFwdSm90INS1_25CollectiveMainloopFwdSm90ILi2EN4cute5tupleIJNS5_1CILi1EEES8_S8_EEENS6_IJNS7_ILi128EEENS7_ILi96EEENS7_ILi192EEEEEELi192ENS_6half_tEfNS_4arch4Sm90ELb0ELb1ELb1ELb1ELb1ELb1ELb0ELb1ELb1ELb1ELb1ELb0EEENS1_21CollectiveEpilogueFwdINS6_IJSA_SC_SB_EEES9_SE_SG_Li256ELb1ELb1ELb1ELb0EEENS1_36VarlenDynamicPersistentTileSchedulerILi128ELi96ELi256ELi128ELb1ELb1ELb1ELb1ELb0ELb1EEEEEEEEEvNT_6ParamsE,@function
        .size           _ZN7cutlass13device_kernelIN5flash11enable_sm90INS1_16FlashAttnFwdSm90INS1_25CollectiveMainloopFwdSm90ILi2EN4cute5tupleIJNS5_1CILi1EEES8_S8_EEENS6_IJNS7_ILi128EEENS7_ILi96EEENS7_ILi192EEEEEELi192ENS_6half_tEfNS_4arch4Sm90ELb0ELb1ELb1ELb1ELb1ELb1ELb0ELb1ELb1ELb1ELb1ELb0EEENS1_21CollectiveEpilogueFwdINS6_IJSA_SC_SB_EEES9_SE_SG_Li256ELb1ELb1ELb1ELb0EEENS1_36VarlenDynamicPersistentTileSchedulerILi128ELi96ELi256ELi128ELb1ELb1ELb1ELb1ELb0ELb1EEEEEEEEEvNT_6ParamsE,(.L_x_14 - _ZN7cutlass13device_kernelIN5flash11enable_sm90INS1_16FlashAttnFwdSm90INS1_25CollectiveMainloopFwdSm90ILi2EN4cute5tupleIJNS5_1CILi1EEES8_S8_EEENS6_IJNS7_ILi128EEENS7_ILi96EEENS7_ILi192EEEEEELi192ENS_6half_tEfNS_4arch4Sm90ELb0ELb1ELb1ELb1ELb1ELb1ELb0ELb1ELb1ELb1ELb1ELb0EEENS1_21CollectiveEpilogueFwdINS6_IJSA_SC_SB_EEES9_SE_SG_Li256ELb1ELb1ELb1ELb0EEENS1_36VarlenDynamicPersistentTileSchedulerILi128ELi96ELi256ELi128ELb1ELb1ELb1ELb1ELb0ELb1EEEEEEEEEvNT_6ParamsE)
        .other          _ZN7cutlass13device_kernelIN5flash11enable_sm90INS1_16FlashAttnFwdSm90INS1_25CollectiveMainloopFwdSm90ILi2EN4cute5tupleIJNS5_1CILi1EEES8_S8_EEENS6_IJNS7_ILi128EEENS7_ILi96EEENS7_ILi192EEEEEELi192ENS_6half_tEfNS_4arch4Sm90ELb0ELb1ELb1ELb1ELb1ELb1ELb0ELb1ELb1ELb1ELb1ELb0EEENS1_21CollectiveEpilogueFwdINS6_IJSA_SC_SB_EEES9_SE_SG_Li256ELb1ELb1ELb1ELb0EEENS1_36VarlenDynamicPersistentTileSchedulerILi128ELi96ELi256ELi128ELb1ELb1ELb1ELb1ELb0ELb1EEEEEEEEEvNT_6ParamsE,@"STO_CUDA_ENTRY STV_DEFAULT"
_ZN7cutlass13device_kernelIN5flash11enable_sm90INS1_16FlashAttnFwdSm90INS1_25CollectiveMainloopFwdSm90ILi2EN4cute5tupleIJNS5_1CILi1EEES8_S8_EEENS6_IJNS7_ILi128EEENS7_ILi96EEENS7_ILi192EEEEEELi192ENS_6half_tEfNS_4arch4Sm90ELb0ELb1ELb1ELb1ELb1ELb1ELb0ELb1ELb1ELb1ELb1ELb0EEENS1_21CollectiveEpilogueFwdINS6_IJSA_SC_SB_EEES9_SE_SG_Li256ELb1ELb1ELb1ELb0EEENS1_36VarlenDynamicPersistentTileSchedulerILi128ELi96ELi256ELi128ELb1ELb1ELb1ELb1ELb0ELb1EEEEEEEEEvNT_6ParamsE:
[----:B------:R-:W-:Y:S01]  /*0000*/  LDC R1, c[0x0][0x37c] ;  /* 0x0000df00ff017b82 */ /* 0x000fe20000000800 */
[----:B------:R-:W-:Y:S05]  /*0010*/  EXIT ;  /* 0x000000000000794d */ /* 0x000fea0003800000 */
.L_x_5:
        /* <DEDUP_REMOVED lines=14> */
.L_x_14:


//--------------------- .text._ZN7cutlass13device_kernelIN5flash11enable_sm90INS1_16FlashAttnFwdSm90INS1_25CollectiveMainloopFwdSm90ILi2EN4cute5tupleIJNS5_1CILi1EEES8_S8_EEENS6_IJNS7_ILi128EEENS7_ILi96EEENS7_ILi192EEEEEELi192ENS_6half_tEfNS_4arch4Sm90ELb1ELb0ELb1ELb0ELb1ELb0ELb0ELb1ELb1ELb1ELb1ELb0EEENS1_21CollectiveEpilogueFwdINS6_IJSA_SC_SB_EEES9_SE_SG_Li256ELb0ELb1ELb1ELb0EEENS1_19SingleTileSchedulerILb0ELb1ELb1ELi128EEEEEEEEEvNT_6ParamsE --------------------------
	.section	.text._ZN7cutlass13device_kernelIN5flash11enable_sm90INS1_16FlashAttnFwdSm90INS1_25CollectiveMainloopFwdSm90ILi2EN4cute5tupleIJNS5_1CILi1EEES8_S8_EEENS6_IJNS7_ILi128EEENS7_ILi96EEENS7_ILi192EEEEEELi192ENS_6half_tEfNS_4arch4Sm90ELb1ELb0ELb1ELb0ELb1ELb0ELb0ELb1ELb1ELb1ELb1ELb0EEENS1_21CollectiveEpilogueFwdINS6_IJSA_SC_SB_EEES9_SE_SG_Li256ELb0ELb1ELb1ELb0EEENS1_19SingleTileSchedulerILb0ELb1ELb1ELi128EEEEEEEEEvNT_6ParamsE,"ax",@progbits
	.align	128
.text._ZN7cutlass13device_kernelIN5flash11enable_sm90INS1_16FlashAttnFwdSm90INS1_25CollectiveMainloopFwdSm90ILi2EN4cute5tupleIJNS5_1CILi1EEES8_S8_EEENS6_IJNS7_ILi128EEENS7_ILi96EEENS7_ILi192EEEEEELi192ENS_6half_tEfNS_4arch4Sm90ELb1ELb0ELb1ELb0ELb1ELb0ELb0ELb1ELb1ELb1ELb1ELb0EEENS1_21CollectiveEpilogueFwdINS6_IJSA_SC_SB_EEES9_SE_SG_Li256ELb0ELb1ELb1ELb0EEENS1_19SingleTileSchedulerILb0ELb1ELb1ELi128EEEEEEEEEvNT_6ParamsE:
        .type           _ZN7cutlass13device_kernelIN5flash11enable_sm90INS1_16FlashAttnFwdSm90INS1_25CollectiveMainloopFwdSm90ILi2EN4cute5tupleIJNS5_1CILi1EEES8_S8_EEENS6_IJNS7_ILi128EEENS7_ILi96EEENS7_ILi192EEEEEELi192ENS_6half_tEfNS_4arch4Sm90ELb1ELb0ELb1ELb0ELb1ELb0ELb0ELb1ELb1ELb1ELb1ELb0EEENS1_21CollectiveEpilogueFwdINS6_IJSA_SC_SB_EEES9_SE_SG_Li256ELb0ELb1ELb1ELb0EEENS1_19SingleTileSchedulerILb0ELb1ELb1ELi128EEEEEEEEEvNT_6ParamsE,@function
        .size           _ZN7cutlass13device_kernelIN5flash11enable_sm90INS1_16FlashAttnFwdSm90INS1_25CollectiveMainloopFwdSm90ILi2EN4cute5tupleIJNS5_1CILi1EEES8_S8_EEENS6_IJNS7_ILi128EEENS7_ILi96EEENS7_ILi192EEEEEELi192ENS_6half_tEfNS_4arch4Sm90ELb1ELb0ELb1ELb0ELb1ELb0ELb0ELb1ELb1ELb1ELb1ELb0EEENS1_21CollectiveEpilogueFwdINS6_IJSA_SC_SB_EEES9_SE_SG_Li256ELb0ELb1ELb1ELb0EEENS1_19SingleTileSchedulerILb0ELb1ELb1ELi128EEEEEEEEEvNT_6ParamsE,(.L_x_15 - _ZN7cutlass13device_kernelIN5flash11enable_sm90INS1_16FlashAttnFwdSm90INS1_25CollectiveMainloopFwdSm90ILi2EN4cute5tupleIJNS5_1CILi1EEES8_S8_EEENS6_IJNS7_ILi128EEENS7_ILi96EEENS7_ILi192EEEEEELi192ENS_6half_tEfNS_4arch4Sm90ELb1ELb0ELb1ELb0ELb1ELb0ELb0ELb1ELb1ELb1ELb1ELb0EEENS1_21CollectiveEpilogueFwdINS6_IJSA_SC_SB_EEES9_SE_SG_Li256ELb0ELb1ELb1ELb0EEENS1_19SingleTileSchedulerILb0ELb1ELb1ELi128EEEEEEEEEvNT_6ParamsE)
        .other          _ZN7cutlass13device_kernelIN5flash11enable_sm90INS1_16FlashAttnFwdSm90INS1_25CollectiveMainloopFwdSm90ILi2EN4cute5tupleIJNS5_1CILi1EEES8_S8_EEENS6_IJNS7_ILi128EEENS7_ILi96EEENS7_ILi192EEEEEELi192ENS_6half_tEfNS_4arch4Sm90ELb1ELb0ELb1ELb0ELb1ELb0ELb0ELb1ELb1ELb1ELb1ELb0EEENS1_21CollectiveEpilogueFwdINS6_IJSA_SC_SB_EEES9_SE_SG_Li256ELb0ELb1ELb1ELb0EEENS1_19SingleTileSchedulerILb0ELb1ELb1ELi128EEEEEEEEEvNT_6ParamsE,@"STO_CUDA_ENTRY STV_DEFAULT"
_ZN7cutlass13device_kernelIN5flash11enable_sm90INS1_16FlashAttnFwdSm90INS1_25CollectiveMainloopFwdSm90ILi2EN4cute5tupleIJNS5_1CILi1EEES8_S8_EEENS6_IJNS7_ILi128EEENS7_ILi96EEENS7_ILi192EEEEEELi192ENS_6half_tEfNS_4arch4Sm90ELb1ELb0ELb1ELb0ELb1ELb0ELb0ELb1ELb1ELb1ELb1ELb0EEENS1_21CollectiveEpilogueFwdINS6_IJSA_SC_SB_EEES9_SE_SG_Li256ELb0ELb1ELb1ELb0EEENS1_19SingleTileSchedulerILb0ELb1ELb1ELi128EEEEEEEEEvNT_6ParamsE:
[----:B------:R-:W-:Y:S01]  /*0000*/  LDC R1, c[0x0][0x37c] ;  /* 0x0000df00ff017b82 */ /* 0x000fe20000000800 */
[----:B------:R-:W-:Y:S05]  /*0010*/  EXIT ;  /* 0x000000000000794d */ /* 0x000fea0003800000 */
.L_x_6:
        /* <DEDUP_REMOVED lines=14> */
.L_x_15:


//--------------------- .text._ZN7cutlass13device_kernelIN5flash11enable_sm90INS1_16FlashAttnFwdSm90INS1_25CollectiveMainloopFwdSm90ILi2EN4cute5tupleIJNS5_1CILi1EEES8_S8_EEENS6_IJNS7_ILi128EEENS7_ILi96EEENS7_ILi192EEEEEELi192ENS_6half_tEfNS_4arch4Sm90ELb1ELb0ELb1ELb1ELb1ELb0ELb0ELb1ELb1ELb1ELb1ELb0EEENS1_21CollectiveEpilogueFwdINS6_IJSA_SC_SB_EEES9_SE_SG_Li256ELb1ELb1ELb1ELb0EEENS1_36VarlenDynamicPersistentTileSchedulerILi128ELi96ELi256ELi128ELb1ELb1ELb1ELb1ELb1ELb1EEEEEEEEEvNT_6ParamsE --------------------------
	.section	.text._ZN7cutlass13device_kernelIN5flash11enable_sm90INS1_16FlashAttnFwdSm90INS1_25CollectiveMainloopFwdSm90ILi2EN4cute5tupleIJNS5_1CILi1EEES8_S8_EEENS6_IJNS7_ILi128EEENS7_ILi96EEENS7_ILi192EEEEEELi192ENS_6half_tEfNS_4arch4Sm90ELb1ELb0ELb1ELb1ELb1ELb0ELb0ELb1ELb1ELb1ELb1ELb0EEENS1_21CollectiveEpilogueFwdINS6_IJSA_SC_SB_EEES9_SE_SG_Li256ELb1ELb1ELb1ELb0EEENS1_36VarlenDynamicPersistentTileSchedulerILi128ELi96ELi256ELi128ELb1ELb1ELb1ELb1ELb1ELb1EEEEEEEEEvNT_6ParamsE,"ax",@progbits
	.align	128
.text._ZN7cutlass13device_kernelIN5flash11enable_sm90INS1_16FlashAttnFwdSm90INS1_25CollectiveMainloopFwdSm90ILi2EN4cute5tupleIJNS5_1CILi1EEES8_S8_EEENS6_IJNS7_ILi128EEENS7_ILi96EEENS7_ILi192EEEEEELi192ENS_6half_tEfNS_4arch4Sm90ELb1ELb0ELb1ELb1ELb1ELb0ELb0ELb1ELb1ELb1ELb1ELb0EEENS1_21CollectiveEpilogueFwdINS6_IJSA_SC_SB_EEES9_SE_SG_Li256ELb1ELb1ELb1ELb0EEENS1_36VarlenDynamicPersistentTileSchedulerILi128ELi96ELi256ELi128ELb1ELb1ELb1ELb1ELb1ELb1EEEEEEEEEvNT_6ParamsE:
        .type           _ZN7cutlass13device_kernelIN5flash11enable_sm90INS1_16FlashAttnFwdSm90INS1_25CollectiveMainloopFwdSm90ILi2EN4cute5tupleIJNS5_1CILi1EEES8_S8_EEENS6_IJNS7_ILi128EEENS7_ILi96EEENS7_ILi192EEEEEELi192ENS_6half_tEfNS_4arch4Sm90ELb1ELb0ELb1ELb1ELb1ELb0ELb0ELb1ELb1ELb1ELb1ELb0EEENS1_21CollectiveEpilogueFwdINS6_IJSA_SC_SB_EEES9_SE_SG_Li256ELb1ELb1ELb1ELb0EEENS1_36VarlenDynamicPersistentTileSchedulerILi128ELi96ELi256ELi128ELb1ELb1ELb1ELb1ELb1ELb1EEEEEEEEEvNT_6ParamsE,@function
        .size           _ZN7cutlass13device_kernelIN5flash11enable_sm90INS1_16FlashAttnFwdSm90INS1_25CollectiveMainloopFwdSm90ILi2EN4cute5tupleIJNS5_1CILi1EEES8_S8_EEENS6_IJNS7_ILi128EEENS7_ILi96EEENS7_ILi192EEEEEELi192ENS_6half_tEfNS_4arch4Sm90ELb1ELb0ELb1ELb1ELb1ELb0ELb0ELb1ELb1ELb1ELb1ELb0EEENS1_21CollectiveEpilogueFwdINS6_IJSA_SC_SB_EEES9_SE_SG_Li256ELb1ELb1ELb1ELb0EEENS1_36VarlenDynamicPersistentTileSchedulerILi128ELi96ELi256ELi128ELb1ELb1ELb1ELb1ELb1ELb1EEEEEEEEEvNT_6ParamsE,(.L_x_16 - _ZN7cutlass13device_kernelIN5flash11enable_sm90INS1_16FlashAttnFwdSm90INS1_25CollectiveMainloopFwdSm90ILi2EN4cute5tupleIJNS5_1CILi1EEES8_S8_EEENS6_IJNS7_ILi128EEENS7_ILi96EEENS7_ILi192EEEEEELi192ENS_6half_tEfNS_4arch4Sm90ELb1ELb0ELb1ELb1ELb1ELb0ELb0ELb1ELb1ELb1ELb1ELb0EEENS1_21CollectiveEpilogueFwdINS6_IJSA_SC_SB_EEES9_SE_SG_Li256ELb1ELb1ELb1ELb0EEENS1_36VarlenDynamicPersistentTileSchedulerILi128ELi96ELi256ELi128ELb1ELb1ELb1ELb1ELb1ELb1EEEEEEEEEvNT_6ParamsE)
        .other          _ZN7cutlass13device_kernelIN5flash11enable_sm90INS1_16FlashAttnFwdSm90INS1_25CollectiveMainloopFwdSm90ILi2EN4cute5tupleIJNS5_1CILi1EEES8_S8_EEENS6_IJNS7_ILi128EEENS7_ILi96EEENS7_ILi192EEEEEELi192ENS_6half_tEfNS_4arch4Sm90ELb1ELb0ELb1ELb1ELb1ELb0ELb0ELb1ELb1ELb1ELb1ELb0EEENS1_21CollectiveEpilogueFwdINS6_IJSA_SC_SB_EEES9_SE_SG_Li256ELb1ELb1ELb1ELb0EEENS1_36VarlenDynamicPersistentTileSchedulerILi128ELi96ELi256ELi128ELb1ELb1ELb1ELb1ELb1ELb1EEEEEEEEEvNT_6ParamsE,@"STO_CUDA_ENTRY STV_DEFAULT"
_ZN7cutlass13device_kernelIN5flash11enable_sm90INS1_16FlashAttnFwdSm90INS1_25CollectiveMainloopFwdSm90ILi2EN4cute5tupleIJNS5_1CILi1EEES8_S8_EEENS6_IJNS7_ILi128EEENS7_ILi96EEENS7_ILi192EEEEEELi192ENS_6half_tEfNS_4arch4Sm90ELb1ELb0ELb1ELb1ELb1ELb0ELb0ELb1ELb1ELb1ELb1ELb0EEENS1_21CollectiveEpilogueFwdINS6_IJSA_SC_SB_EEES9_SE_SG_Li256ELb1ELb1ELb1ELb0EEENS1_36VarlenDynamicPersistentTileSchedulerILi128ELi96ELi256ELi128ELb1ELb1ELb1ELb1ELb1ELb1EEEEEEEEEvNT_6ParamsE:
[----:B------:R-:W-:Y:S01]  /*0000*/  LDC R1, c[0x0][0x37c] ;  /* 0x0000df00ff017b82 */ /* 0x000fe20000000800 */
[----:B------:R-:W-:Y:S05]  /*0010*/  EXIT ;  /* 0x000000000000794d */ /* 0x000fea0003800000 */
.L_x_7:
        /* <DEDUP_REMOVED lines=14> */
.L_x_16:


//--------------------- .text._ZN7cutlass13device_kernelIN5flash11enable_sm90INS1_16FlashAttnFwdSm90INS1_25CollectiveMainloopFwdSm90ILi2EN4cute5tupleIJNS5_1CILi1EEES8_S8_EEENS6_IJNS7_ILi128EEENS7_ILi96EEENS7_ILi192EEEEEELi192ENS_6half_tEfNS_4arch4Sm90ELb1ELb0ELb1ELb1ELb1ELb1ELb0ELb1ELb1ELb1ELb1ELb0EEENS1_21CollectiveEpilogueFwdINS6_IJSA_SC_SB_EEES9_SE_SG_Li256ELb1ELb1ELb1ELb0EEENS1_36VarlenDynamicPersistentTileSchedulerILi128ELi96ELi256ELi128ELb1ELb1ELb1ELb1ELb1ELb1EEEEEEEEEvNT_6ParamsE --------------------------
	.section	.text._ZN7cutlass13device_kernelIN5flash11enable_sm90INS1_16FlashAttnFwdSm90INS1_25CollectiveMainloopFwdSm90ILi2EN4cute5tupleIJNS5_1CILi1EEES8_S8_EEENS6_IJNS7_ILi128EEENS7_ILi96EEENS7_ILi192EEEEEELi192ENS_6half_tEfNS_4arch4Sm90ELb1ELb0ELb1ELb1ELb1ELb1ELb0ELb1ELb1ELb1ELb1ELb0EEENS1_21CollectiveEpilogueFwdINS6_IJSA_SC_SB_EEES9_SE_SG_Li256ELb1ELb1ELb1ELb0EEENS1_36VarlenDynamicPersistentTileSchedulerILi128ELi96ELi256ELi128ELb1ELb1ELb1ELb1ELb1ELb1EEEEEEEEEvNT_6ParamsE,"ax",@progbits
	.align	128
.text._ZN7cutlass13device_kernelIN5flash11enable_sm90INS1_16FlashAttnFwdSm90INS1_25CollectiveMainloopFwdSm90ILi2EN4cute5tupleIJNS5_1CILi1EEES8_S8_EEENS6_IJNS7_ILi128EEENS7_ILi96EEENS7_ILi192EEEEEELi192ENS_6half_tEfNS_4arch4Sm90ELb1ELb0ELb1ELb1ELb1ELb1ELb0ELb1ELb1ELb1ELb1ELb0EEENS1_21CollectiveEpilogueFwdINS6_IJSA_SC_SB_EEES9_SE_SG_Li256ELb1ELb1ELb1ELb0EEENS1_36VarlenDynamicPersistentTileSchedulerILi128ELi96ELi256ELi128ELb1ELb1ELb1ELb1ELb1ELb1EEEEEEEEEvNT_6ParamsE:
        .type           _ZN7cutlass13device_kernelIN5flash11enable_sm90INS1_16FlashAttnFwdSm90INS1_25CollectiveMainloopFwdSm90ILi2EN4cute5tupleIJNS5_1CILi1EEES8_S8_EEENS6_IJNS7_ILi128EEENS7_ILi96EEENS7_ILi192EEEEEELi192ENS_6half_tEfNS_4arch4Sm90ELb1ELb0ELb1ELb1ELb1ELb1ELb0ELb1ELb1ELb1ELb1ELb0EEENS1_21CollectiveEpilogueFwdINS6_IJSA_SC_SB_EEES9_SE_SG_Li256ELb1ELb1ELb1ELb0EEENS1_36VarlenDynamicPersistentTileSchedulerILi128ELi96ELi256ELi128ELb1ELb1ELb1ELb1ELb1ELb1EEEEEEEEEvNT_6ParamsE,@function
        .size           _ZN7cutlass13device_kernelIN5flash11enable_sm90INS1_16FlashAttnFwdSm90INS1_25CollectiveMainloopFwdSm90ILi2EN4cute5tupleIJNS5_1CILi1EEES8_S8_EEENS6_IJNS7_ILi128EEENS7_ILi96EEENS7_ILi192EEEEEELi192ENS_6half_tEfNS_4arch4Sm90ELb1ELb0ELb1ELb1ELb1ELb1ELb0ELb1ELb1ELb1ELb1ELb0EEENS1_21CollectiveEpilogueFwdINS6_IJSA_SC_SB_EEES9_SE_SG_Li256ELb1ELb1ELb1ELb0EEENS1_36VarlenDynamicPersistentTileSchedulerILi128ELi96ELi256ELi128ELb1ELb1ELb1ELb1ELb1ELb1EEEEEEEEEvNT_6ParamsE,(.L_x_17 - _ZN7cutlass13device_kernelIN5flash11enable_sm90INS1_16FlashAttnFwdSm90INS1_25CollectiveMainloopFwdSm90ILi2EN4cute5tupleIJNS5_1CILi1EEES8_S8_EEENS6_IJNS7_ILi128EEENS7_ILi96EEENS7_ILi192EEEEEELi192ENS_6half_tEfNS_4arch4Sm90ELb1ELb0ELb1ELb1ELb1ELb1ELb0ELb1ELb1ELb1ELb1ELb0EEENS1_21CollectiveEpilogueFwdINS6_IJSA_SC_SB_EEES9_SE_SG_Li256ELb1ELb1ELb1ELb0EEENS1_36VarlenDynamicPersistentTileSchedulerILi128ELi96ELi256ELi128ELb1ELb1ELb1ELb1ELb1ELb1EEEEEEEEEvNT_6ParamsE)
        .other          _ZN7cutlass13device_kernelIN5flash11enable_sm90INS1_16FlashAttnFwdSm90INS1_25CollectiveMainloopFwdSm90ILi2EN4cute5tupleIJNS5_1CILi1EEES8_S8_EEENS6_IJNS7_ILi128EEENS7_ILi96EEENS7_ILi192EEEEEELi192ENS_6half_tEfNS_4arch4Sm90ELb1ELb0ELb1ELb1ELb1ELb1ELb0ELb1ELb1ELb1ELb1ELb0EEENS1_21CollectiveEpilogueFwdINS6_IJSA_SC_SB_EEES9_SE_SG_Li256ELb1ELb1ELb1ELb0EEENS1_36VarlenDynamicPersistentTileSchedulerILi128ELi96ELi256ELi128ELb1ELb1ELb1ELb1ELb1ELb1EEEEEEEEEvNT_6ParamsE,@"STO_CUDA_ENTRY STV_DEFAULT"
_ZN7cutlass13device_kernelIN5flash11enable_sm90INS1_16FlashAttnFwdSm90INS1_25CollectiveMainloopFwdSm90ILi2EN4cute5tupleIJNS5_1CILi1EEES8_S8_EEENS6_IJNS7_ILi128EEENS7_ILi96EEENS7_ILi192EEEEEELi192ENS_6half_tEfNS_4arch4Sm90ELb1ELb0ELb1ELb1ELb1ELb1ELb0ELb1ELb1ELb1ELb1ELb0EEENS1_21CollectiveEpilogueFwdINS6_IJSA_SC_SB_EEES9_SE_SG_Li256ELb1ELb1ELb1ELb0EEENS1_36VarlenDynamicPersistentTileSchedulerILi128ELi96ELi256ELi128ELb1ELb1ELb1ELb1ELb1ELb1EEEEEEEEEvNT_6ParamsE:
[----:B------:R-:W-:Y:S01]  /*0000*/  LDC R1, c[0x0][0x37c] ;  /* 0x0000df00ff017b82 */ /* 0x000fe20000000800 */
[----:B------:R-:W-:Y:S05]  /*0010*/  EXIT ;  /* 0x000000000000794d */ /* 0x000fea0003800000 */
.L_x_8:
        /* <DEDUP_REMOVED lines=14> */
.L_x_17:


//--------------------- .nv.shared.reserved.0     --------------------------
	.section	.nv.shared.reserved.0,"aw",@nobits
	.weak		__nv_reservedSMEM_offset_0_alias
	.size		__nv_reservedSMEM_offset_0_alias, 0, 64
	.other		__nv_reservedSMEM_offset_0_alias,@"STO_CUDA_RESERVED_SHARED STV_DEFAULT"
__nv_reservedSMEM_offset_0_alias:
	.zero		0
	.zero		64


//--------------------- .nv.global                --------------------------
	.section	.nv.global,"aw",@nobits
.nv.global:
	.type		_ZN86_INTERNAL_1eebed80_50_flash_fwd_hdim192_fp16_paged_split_softcap_sm90_cu_f3e6f9ee_32894cute1_E,@object
	.size		_ZN86_INTERNAL_1eebed80_50_flash_fwd_hdim192_fp16_paged_split_softcap_sm90_cu_f3e6f9ee_32894cute1_E,(_ZN86_INTERNAL_1eebed80_50_flash_fwd_hdim192_fp16_paged_split_softcap_sm90_cu_f3e6f9ee_32894cuda3std3__45__cpo6cbeginE - _ZN86_INTERNAL_1eebed80_50_flash_fwd_hdim192_fp16_paged_split_softcap_sm90_cu_f3e6f9ee_32894cute1_E)
_ZN86_INTERNAL_1eebed80_50_flash_fwd_hdim192_fp16_paged_split_softcap_sm90_cu_f3e6f9ee_32894cute1_E:
	.zero		1
	.type		_ZN86_INTERNAL_1eebed80_50_flash_fwd_hdim192_fp16_paged_split_softcap_sm90_cu_f3e6f9ee_32894cuda3std3__45__cpo6cbeginE,@object
	.size		_ZN86_INTERNAL_1eebed80_50_flash_fwd_hdim192_fp16_paged_split_softcap_sm90_cu_f3e6f9ee_32894cuda3std3__45__cpo6cbeginE,(_ZN86_INTERNAL_1eebed80_50_flash_fwd_hdim192_fp16_paged_split_softcap_sm90_cu_f3e6f9ee_32894cuda3std3__48in_placeE - _ZN86_INTERNAL_1eebed80_50_flash_fwd_hdim192_fp16_paged_split_softcap_sm90_cu_f3e6f9ee_32894cuda3std3__45__cpo6cbeginE)
_ZN86_INTERNAL_1eebed80_50_flash_fwd_hdim192_fp16_paged_split_softcap_sm90_cu_f3e6f9ee_32894cuda3std3__45__cpo6cbeginE:
	.zero		1
	.type		_ZN86_INTERNAL_1eebed80_50_flash_fwd_hdim192_fp16_paged_split_softcap_sm90_cu_f3e6f9ee_32894cuda3std3__48in_placeE,@object
	.size		_ZN86_INTERNAL_1eebed80_50_flash_fwd_hdim192_fp16_paged_split_softcap_sm90_cu_f3e6f9ee_32894cuda3std3__48in_placeE,(_ZN86_INTERNAL_1eebed80_50_flash_fwd_hdim192_fp16_paged_split_softcap_sm90_cu_f3e6f9ee_32894cuda3std6ranges3__45__cpo9iter_moveE - _ZN86_INTERNAL_1eebed80_50_flash_fwd_hdim192_fp16_paged_split_softcap_sm90_cu_f3e6f9ee_32894cuda3std3__48in_placeE)
_ZN86_INTERNAL_1eebed80_50_flash_fwd_hdim192_fp16_paged_split_softcap_sm90_cu_f3e6f9ee_32894cuda3std3__48in_placeE:
	.zero		1
	.type		_ZN86_INTERNAL_1eebed80_50_flash_fwd_hdim192_fp16_paged_split_softcap_sm90_cu_f3e6f9ee_32894cuda3std6ranges3__45__cpo9iter_moveE,@object
	.size		_ZN86_INTERNAL_1eebed80_50_flash_fwd_hdim192_fp16_paged_split_softcap_sm90_cu_f3e6f9ee_32894cuda3std6ranges3__45__cpo9iter_moveE,(_ZN86_INTERNAL_1eebed80_50_flash_fwd_hdim192_fp16_paged_split_softcap_sm90_cu_f3e6f9ee_32894cuda3std3__45__cpo5beginE - _ZN86_INTERNAL_1eebed80_50_flash_fwd_hdim192_fp16_paged_split_softcap_sm90_cu_f3e6f9ee_32894cuda3std6ranges3__45__cpo9iter_moveE)
_ZN86_INTERNAL_1eebed80_50_flash_fwd_hdim192_fp16_paged_split_softcap_sm90_cu_f3e6f9ee_32894cuda3std6ranges3__45__cpo9iter_moveE:
	.zero		1
	.type		_ZN86_INTERNAL_1eebed80_50_flash_fwd_hdim192_fp16_paged_split_softcap_sm90_cu_f3e6f9ee_32894cuda3std3__45__cpo5beginE,@object
	.size		_ZN86_INTERNAL_1eebed80_50_flash_fwd_hdim192_fp16_paged_split_softcap_sm90_cu_f3e6f9ee_32894cuda3std3__45__cpo5beginE,(_ZN86_INTERNAL_1eebed80_50_flash_fwd_hdim192_fp16_paged_split_softcap_sm90_cu_f3e6f9ee_32894cuda3std3__488_GLOBAL__N__1eebed80_50_flash_fwd_hdim192_fp16_paged_split_softcap_sm90_cu_f3e6f9ee_32896ignoreE - _ZN86_INTERNAL_1eebed80_50_flash_fwd_hdim192_fp16_paged_split_softcap_sm90_cu_f3e6f9ee_32894cuda3std3__45__cpo5beginE)
_ZN86_INTERNAL_1eebed80_50_flash_fwd_hdim192_fp16_paged_split_softcap_sm90_cu_f3e6f9ee_32894cuda3std3__45__cpo5beginE:
	.zero		1
	.type		_ZN86_INTERNAL_1eebed80_50_flash_fwd_hdim192_fp16_paged_split_softcap_sm90_cu_f3e6f9ee_32894cuda3std3__488_GLOBAL__N__1eebed80_50_flash_fwd_hdim192_fp16_paged_split_softcap_sm90_cu_f3e6f9ee_32896ignoreE,@object
	.size		_ZN86_INTERNAL_1eebed80_50_flash_fwd_hdim192_fp16_paged_split_softcap_sm90_cu_f3e6f9ee_32894cuda3std3__488_GLOBAL__N__1eebed80_50_flash_fwd_hdim192_fp16_paged_split_softcap_sm90_cu_f3e6f9ee_32896ignoreE,(_ZN86_INTERNAL_1eebed80_50_flash_fwd_hdim192_fp16_paged_split_softcap_sm90_cu_f3e6f9ee_32894cute7productE - _ZN86_INTERNAL_1eebed80_50_flash_fwd_hdim192_fp16_paged_split_softcap_sm90_cu_f3e6f9ee_32894cuda3std3__488_GLOBAL__N__1eebed80_50_flash_fwd_hdim192_fp16_paged_split_softcap_sm90_cu_f3e6f9ee_32896ignoreE)
_ZN86_INTERNAL_1eebed80_50_flash_fwd_hdim192_fp16_paged_split_softcap_sm90_cu_f3e6f9ee_32894cuda3std3__488_GLOBAL__N__1eebed80_50_flash_fwd_hdim192_fp16_paged_split_softcap_sm90_cu_f3e6f9ee_32896ignoreE:
	.zero		1
	.type		_ZN86_INTERNAL_1eebed80_50_flash_fwd_hdim192_fp16_paged_split_softcap_sm90_cu_f3e6f9ee_32894cute7productE,@object
	.size		_ZN86_INTERNAL_1eebed80_50_flash_fwd_hdim192_fp16_paged_split_softcap_sm90_cu_f3e6f9ee_32894cute7productE,(_ZN86_INTERNAL_1eebed80_50_flash_fwd_hdim192_fp16_paged_split_softcap_sm90_cu_f3e6f9ee_32894cuda3std3__45__cpo3endE - _ZN86_INTERNAL_1eebed80_50_flash_fwd_hdim192_fp16_paged_split_softcap_sm90_cu_f3e6f9ee_32894cute7productE)
_ZN86_INTERNAL_1eebed80_50_flash_fwd_hdim192_fp16_paged_split_softcap_sm90_cu_f3e6f9ee_32894cute7productE:
	.zero		1
	.type		_ZN86_INTERNAL_1eebed80_50_flash_fwd_hdim192_fp16_paged_split_softcap_sm90_cu_f3e6f9ee_32894cuda3std3__45__cpo3endE,@object
	.size		_ZN86_INTERNAL_1eebed80_50_flash_fwd_hdim192_fp16_paged_split_softcap_sm90_cu_f3e6f9ee_32894cuda3std3__45__cpo3endE,(_ZN86_INTERNAL_1eebed80_50_flash_fwd_hdim192_fp16_paged_split_softcap_sm90_cu_f3e6f9ee_32894cuda3std3__419piecewise_constructE - _ZN86_INTERNAL_1eebed80_50_flash_fwd_hdim192_fp16_paged_split_softcap_sm90_cu_f3e6f9ee_32894cuda3std3__45__cpo3endE)
_ZN86_INTERNAL_1eebed80_50_flash_fwd_hdim192_fp16_paged_split_softcap_sm90_cu_f3e6f9ee_32894cuda3std3__45__cpo3endE:
	.zero		1
	.type		_ZN86_INTERNAL_1eebed80_50_flash_fwd_hdim192_fp16_paged_split_softcap_sm90_cu_f3e6f9ee_32894cuda3std3__419piecewise_constructE,@object
	.size		_ZN86_INTERNAL_1eebed80_50_flash_fwd_hdim192_fp16_paged_split_softcap_sm90_cu_f3e6f9ee_32894cuda3std3__419piecewise_constructE,(_ZN86_INTERNAL_1eebed80_50_flash_fwd_hdim192_fp16_paged_split_softcap_sm90_cu_f3e6f9ee_32894cuda3std3__45__cpo4cendE - _ZN86_INTERNAL_1eebed80_50_flash_fwd_hdim192_fp16_paged_split_softcap_sm90_cu_f3e6f9ee_32894cuda3std3__419piecewise_constructE)
_ZN86_INTERNAL_1eebed80_50_flash_fwd_hdim192_fp16_paged_split_softcap_sm90_cu_f3e6f9ee_32894cuda3std3__419piecewise_constructE:
	.zero		1
	.type		_ZN86_INTERNAL_1eebed80_50_flash_fwd_hdim192_fp16_paged_split_softcap_sm90_cu_f3e6f9ee_32894cuda3std3__45__cpo4cendE,@object
	.size		_ZN86_INTERNAL_1eebed80_50_flash_fwd_hdim192_fp16_paged_split_softcap_sm90_cu_f3e6f9ee_32894cuda3std3__45__cpo4cendE,(_ZN86_INTERNAL_1eebed80_50_flash_fwd_hdim192_fp16_paged_split_softcap_sm90_cu_f3e6f9ee_32894cuda3std6ranges3__45__cpo4swapE - _ZN86_INTERNAL_1eebed80_50_flash_fwd_hdim192_fp16_paged_split_softcap_sm90_cu_f3e6f9ee_32894cuda3std3__45__cpo4cendE)
_ZN86_INTERNAL_1eebed80_50_flash_fwd_hdim192_fp16_paged_split_softcap_sm90_cu_f3e6f9ee_32894cuda3std3__45__cpo4cendE:
	.zero		1
	.type		_ZN86_INTERNAL_1eebed80_50_flash_fwd_hdim192_fp16_paged_split_softcap_sm90_cu_f3e6f9ee_32894cuda3std6ranges3__45__cpo4swapE,@object
	.size		_ZN86_INTERNAL_1eebed80_50_flash_fwd_hdim192_fp16_paged_split_softcap_sm90_cu_f3e6f9ee_32894cuda3std6ranges3__45__cpo4swapE,(.L_7 - _ZN86_INTERNAL_1eebed80_50_flash_fwd_hdim192_fp16_paged_split_softcap_sm90_cu_f3e6f9ee_32894cuda3std6ranges3__45__cpo4swapE)
_ZN86_INTERNAL_1eebed80_50_flash_fwd_hdim192_fp16_paged_split_softcap_sm90_cu_f3e6f9ee_32894cuda3std6ranges3__45__cpo4swapE:
	.zero		1
.L_7:


//--------------------- .nv.constant0._ZN7cutlass13device_kernelIN5flash11enable_sm90INS1_16FlashAttnFwdSm90INS1_25CollectiveMainloopFwdSm90ILi2EN4cute5tupleIJNS5_1CILi1EEES8_S8_EEENS6_IJNS7_ILi128EEENS7_ILi96EEENS7_ILi192EEEEEELi192ENS_6half_tEfNS_4arch4Sm90ELb0ELb0ELb1ELb0ELb1ELb0ELb0ELb1ELb1ELb1ELb1ELb0EEENS1_21CollectiveEpilogueFwdINS6_IJSA_SC_SB_EEES9_SE_SG_Li256ELb0ELb1ELb1ELb0EEENS1_19SingleTileSchedulerILb0ELb1ELb1ELi128EEEEEEEEEvNT_6ParamsE --------------------------
	.section	.nv.constant0._ZN7cutlass13device_kernelIN5flash11enable_sm90INS1_16FlashAttnFwdSm90INS1_25CollectiveMainloopFwdSm90ILi2EN4cute5tupleIJNS5_1CILi1EEES8_S8_EEENS6_IJNS7_ILi128EEENS7_ILi96EEENS7_ILi192EEEEEELi192ENS_6half_tEfNS_4arch4Sm90ELb0ELb0ELb1ELb0ELb1ELb0ELb0ELb1ELb1ELb1ELb1ELb0EEENS1_21CollectiveEpilogueFwdINS6_IJSA_SC_SB_EEES9_SE_SG_Li256ELb0ELb1ELb1ELb0EEENS1_19SingleTileSchedulerILb0ELb1ELb1ELi128EEEEEEEEEvNT_6ParamsE,"a",@progbits
	.sectionflags	@""
	.align	4
.nv.constant0._ZN7cutlass13device_kernelIN5flash11enable_sm90INS1_16FlashAttnFwdSm90INS1_25CollectiveMainloopFwdSm90ILi2EN4cute5tupleIJNS5_1CILi1EEES8_S8_EEENS6_IJNS7_ILi128EEENS7_ILi96EEENS7_ILi192EEEEEELi192ENS_6half_tEfNS_4arch4Sm90ELb0ELb0ELb1ELb0ELb1ELb0ELb0ELb1ELb1ELb1ELb1ELb0EEENS1_21CollectiveEpilogueFwdINS6_IJSA_SC_SB_EEES9_SE_SG_Li256ELb0ELb1ELb1ELb0EEENS1_19SingleTileSchedulerILb0ELb1ELb1ELi128EEEEEEEEEvNT_6ParamsE:
	.zero		3456


//--------------------- .nv.constant0._ZN7cutlass13device_kernelIN5flash11enable_sm90INS1_16FlashAttnFwdSm90INS1_25CollectiveMainloopFwdSm90ILi2EN4cute5tupleIJNS5_1CILi1EEES8_S8_EEENS6_IJNS7_ILi128EEENS7_ILi96EEENS7_ILi192EEEEEELi192ENS_6half_tEfNS_4arch4Sm90ELb0ELb0ELb1ELb1ELb1ELb0ELb0ELb1ELb1ELb1ELb1ELb0EEENS1_21CollectiveEpilogueFwdINS6_IJSA_SC_SB_EEES9_SE_SG_Li256ELb1ELb1ELb1ELb0EEENS1_36VarlenDynamicPersistentTileSchedulerILi128ELi96ELi256ELi128ELb1ELb1ELb1ELb0ELb1ELb1EEEEEEEEEvNT_6ParamsE --------------------------
	.section	.nv.constant0._ZN7cutlass13device_kernelIN5flash11enable_sm90INS1_16FlashAttnFwdSm90INS1_25CollectiveMainloopFwdSm90ILi2EN4cute5tupleIJNS5_1CILi1EEES8_S8_EEENS6_IJNS7_ILi128EEENS7_ILi96EEENS7_ILi192EEEEEELi192ENS_6half_tEfNS_4arch4Sm90ELb0ELb0ELb1ELb1ELb1ELb0ELb0ELb1ELb1ELb1ELb1ELb0EEENS1_21CollectiveEpilogueFwdINS6_IJSA_SC_SB_EEES9_SE_SG_Li256ELb1ELb1ELb1ELb0EEENS1_36VarlenDynamicPersistentTileSchedulerILi128ELi96ELi256ELi128ELb1ELb1ELb1ELb0ELb1ELb1EEEEEEEEEvNT_6ParamsE,"a",@progbits
	.sectionflags	@""
	.align	4
.nv.constant0._ZN7cutlass13device_kernelIN5flash11enable_sm90INS1_16FlashAttnFwdSm90INS1_25CollectiveMainloopFwdSm90ILi2EN4cute5tupleIJNS5_1CILi1EEES8_S8_EEENS6_IJNS7_ILi128EEENS7_ILi96EEENS7_ILi192EEEEEELi192ENS_6half_tEfNS_4arch4Sm90ELb0ELb0ELb1ELb1ELb1ELb0ELb0ELb1ELb1ELb1ELb1ELb0EEENS1_21CollectiveEpilogueFwdINS6_IJSA_SC_SB_EEES9_SE_SG_Li256ELb1ELb1ELb1ELb0EEENS1_36VarlenDynamicPersistentTileSchedulerILi128ELi96ELi256ELi128ELb1ELb1ELb1ELb0ELb1ELb1EEEEEEEEEvNT_6ParamsE:
	.zero		3584


//--------------------- .nv.constant0._ZN7cutlass13device_kernelIN5flash11enable_sm90INS1_16FlashAttnFwdSm90INS1_25CollectiveMainloopFwdSm90ILi2EN4cute5tupleIJNS5_1CILi1EEES8_S8_EEENS6_IJNS7_ILi128EEENS7_ILi96EEENS7_ILi192EEEEEELi192ENS_6half_tEfNS_4arch4Sm90ELb0ELb0ELb1ELb1ELb1ELb1ELb0ELb1ELb1ELb1ELb1ELb0EEENS1_21CollectiveEpilogueFwdINS6_IJSA_SC_SB_EEES9_SE_SG_Li256ELb1ELb1ELb1ELb0EEENS1_36VarlenDynamicPersistentTileSchedulerILi128ELi96ELi256ELi128ELb1ELb1ELb1ELb0ELb1ELb1EEEEEEEEEvNT_6ParamsE --------------------------
	.section	.nv.constant0._ZN7cutlass13device_kernelIN5flash11enable_sm90INS1_16FlashAttnFwdSm90INS1_25CollectiveMainloopFwdSm90ILi2EN4cute5tupleIJNS5_1CILi1EEES8_S8_EEENS6_IJNS7_ILi128EEENS7_ILi96EEENS7_ILi192EEEEEELi192ENS_6half_tEfNS_4arch4Sm90ELb0ELb0ELb1ELb1ELb1ELb1ELb0ELb1ELb1ELb1ELb1ELb0EEENS1_21CollectiveEpilogueFwdINS6_IJSA_SC_SB_EEES9_SE_SG_Li256ELb1ELb1ELb1ELb0EEENS1_36VarlenDynamicPersistentTileSchedulerILi128ELi96ELi256ELi128ELb1ELb1ELb1ELb0ELb1ELb1EEEEEEEEEvNT_6ParamsE,"a",@progbits
	.sectionflags	@""
	.align	4
.nv.constant0._ZN7cutlass13device_kernelIN5flash11enable_sm90INS1_16FlashAttnFwdSm90INS1_25CollectiveMainloopFwdSm90ILi2EN4cute5tupleIJNS5_1CILi1EEES8_S8_EEENS6_IJNS7_ILi128EEENS7_ILi96EEENS7_ILi192EEEEEELi192ENS_6half_tEfNS_4arch4Sm90ELb0ELb0ELb1ELb1ELb1ELb1ELb0ELb1ELb1ELb1ELb1ELb0EEENS1_21CollectiveEpilogueFwdINS6_IJSA_SC_SB_EEES9_SE_SG_Li256ELb1ELb1ELb1ELb0EEENS1_36VarlenDynamicPersistentTileSchedulerILi128ELi96ELi256ELi128ELb1ELb1ELb1ELb0ELb1ELb1EEEEEEEEEvNT_6ParamsE:
	.zero		3584


//--------------------- .nv.constant0._ZN7cutlass13device_kernelIN5flash11enable_sm90INS1_16FlashAttnFwdSm90INS1_25CollectiveMainloopFwdSm90ILi2EN4cute5tupleIJNS5_1CILi1EEES8_S8_EEENS6_IJNS7_ILi128EEENS7_ILi96EEENS7_ILi192EEEEEELi192ENS_6half_tEfNS_4arch4Sm90ELb0ELb1ELb1ELb0ELb1ELb0ELb0ELb1ELb1ELb1ELb1ELb0EEENS1_21CollectiveEpilogueFwdINS6_IJSA_SC_SB_EEES9_SE_SG_Li256ELb0ELb1ELb1ELb0EEENS1_19SingleTileSchedulerILb0ELb1ELb1ELi128EEEEEEEEEvNT_6ParamsE --------------------------
	.section	.nv.constant0._ZN7cutlass13device_kernelIN5flash11enable_sm90INS1_16FlashAttnFwdSm90INS1_25CollectiveMainloopFwdSm90ILi2EN4cute5tupleIJNS5_1CILi1EEES8_S8_EEENS6_IJNS7_ILi128EEENS7_ILi96EEENS7_ILi192EEEEEELi192ENS_6half_tEfNS_4arch4Sm90ELb0ELb1ELb1ELb0ELb1ELb0ELb0ELb1ELb1ELb1ELb1ELb0EEENS1_21CollectiveEpilogueFwdINS6_IJSA_SC_SB_EEES9_SE_SG_Li256ELb0ELb1ELb1ELb0EEENS1_19SingleTileSchedulerILb0ELb1ELb1ELi128EEEEEEEEEvNT_6ParamsE,"a",@progbits
	.sectionflags	@""
	.align	4
.nv.constant0._ZN7cutlass13device_kernelIN5flash11enable_sm90INS1_16FlashAttnFwdSm90INS1_25CollectiveMainloopFwdSm90ILi2EN4cute5tupleIJNS5_1CILi1EEES8_S8_EEENS6_IJNS7_ILi128EEENS7_ILi96EEENS7_ILi192EEEEEELi192ENS_6half_tEfNS_4arch4Sm90ELb0ELb1ELb1ELb0ELb1ELb0ELb0ELb1ELb1ELb1ELb1ELb0EEENS1_21CollectiveEpilogueFwdINS6_IJSA_SC_SB_EEES9_SE_SG_Li256ELb0ELb1ELb1ELb0EEENS1_19SingleTileSchedulerILb0ELb1ELb1ELi128EEEEEEEEEvNT_6ParamsE:
	.zero		3456


//--------------------- .nv.constant0._ZN7cutlass13device_kernelIN5flash11enable_sm90INS1_16FlashAttnFwdSm90INS1_25CollectiveMainloopFwdSm90ILi2EN4cute5tupleIJNS5_1CILi1EEES8_S8_EEENS6_IJNS7_ILi128EEENS7_ILi96EEENS7_ILi192EEEEEELi192ENS_6half_tEfNS_4arch4Sm90ELb0ELb1ELb1ELb1ELb1ELb0ELb0ELb1ELb1ELb1ELb1ELb0EEENS1_21CollectiveEpilogueFwdINS6_IJSA_SC_SB_EEES9_SE_SG_Li256ELb1ELb1ELb1ELb0EEENS1_36VarlenDynamicPersistentTileSchedulerILi128ELi96ELi256ELi128ELb1ELb1ELb1ELb1ELb0ELb1EEEEEEEEEvNT_6ParamsE --------------------------
	.section	.nv.constant0._ZN7cutlass13device_kernelIN5flash11enable_sm90INS1_16FlashAttnFwdSm90INS1_25CollectiveMainloopFwdSm90ILi2EN4cute5tupleIJNS5_1CILi1EEES8_S8_EEENS6_IJNS7_ILi128EEENS7_ILi96EEENS7_ILi192EEEEEELi192ENS_6half_tEfNS_4arch4Sm90ELb0ELb1ELb1ELb1ELb1ELb0ELb0ELb1ELb1ELb1ELb1ELb0EEENS1_21CollectiveEpilogueFwdINS6_IJSA_SC_SB_EEES9_SE_SG_Li256ELb1ELb1ELb1ELb0EEENS1_36VarlenDynamicPersistentTileSchedulerILi128ELi96ELi256ELi128ELb1ELb1ELb1ELb1ELb0ELb1EEEEEEEEEvNT_6ParamsE,"a",@progbits
	.sectionflags	@""
	.align	4
.nv.constant0._ZN7cutlass13device_kernelIN5flash11enable_sm90INS1_16FlashAttnFwdSm90INS1_25CollectiveMainloopFwdSm90ILi2EN4cute5tupleIJNS5_1CILi1EEES8_S8_EEENS6_IJNS7_ILi128EEENS7_ILi96EEENS7_ILi192EEEEEELi192ENS_6half_tEfNS_4arch4Sm90ELb0ELb1ELb1ELb1ELb1ELb0ELb0ELb1ELb1ELb1ELb1ELb0EEENS1_21CollectiveEpilogueFwdINS6_IJSA_SC_SB_EEES9_SE_SG_Li256ELb1ELb1ELb1ELb0EEENS1_36VarlenDynamicPersistentTileSchedulerILi128ELi96ELi256ELi128ELb1ELb1ELb1ELb1ELb0ELb1EEEEEEEEEvNT_6ParamsE:
	.zero		3584


//--------------------- .nv.constant0._ZN7cutlass13device_kernelIN5flash11enable_sm90INS1_16FlashAttnFwdSm90INS1_25CollectiveMainloopFwdSm90ILi2EN4cute5tupleIJNS5_1CILi1EEES8_S8_EEENS6_IJNS7_ILi128EEENS7_ILi96EEENS7_ILi192EEEEEELi192ENS_6half_tEfNS_4arch4Sm90ELb0ELb1ELb1ELb1ELb1ELb1ELb0ELb1ELb1ELb1ELb1ELb0EEENS1_21CollectiveEpilogueFwdINS6_IJSA_SC_SB_EEES9_SE_SG_Li256ELb1ELb1ELb1ELb0EEENS1_36VarlenDynamicPersistentTileSchedulerILi128ELi96ELi256ELi128ELb1ELb1ELb1ELb1ELb0ELb1EEEEEEEEEvNT_6ParamsE --------------------------
	.section	.nv.constant0._ZN7cutlass13device_kernelIN5flash11enable_sm90INS1_16FlashAttnFwdSm90INS1_25CollectiveMainloopFwdSm90ILi2EN4cute5tupleIJNS5_1CILi1EEES8_S8_EEENS6_IJNS7_ILi128EEENS7_ILi96EEENS7_ILi192EEEEEELi192ENS_6half_tEfNS_4arch4Sm90ELb0ELb1ELb1ELb1ELb1ELb1ELb0ELb1ELb1ELb1ELb1ELb0EEENS1_21CollectiveEpilogueFwdINS6_IJSA_SC_SB_EEES9_SE_SG_Li256ELb1ELb1ELb1ELb0EEENS1_36VarlenDynamicPersistentTileSchedulerILi128ELi96ELi256ELi128ELb1ELb1ELb1ELb1ELb0ELb1EEEEEEEEEvNT_6ParamsE,"a",@progbits
	.sectionflags	@""
	.align	4
.nv.constant0._ZN7cutlass13device_kernelIN5flash11enable_sm90INS1_16FlashAttnFwdSm90INS1_25CollectiveMainloopFwdSm90ILi2EN4cute5tupleIJNS5_1CILi1EEES8_S8_EEENS6_IJNS7_ILi128EEENS7_ILi96EEENS7_ILi192EEEEEELi192ENS_6half_tEfNS_4arch4Sm90ELb0ELb1ELb1ELb1ELb1ELb1ELb0ELb1ELb1ELb1ELb1ELb0EEENS1_21CollectiveEpilogueFwdINS6_IJSA_SC_SB_EEES9_SE_SG_Li256ELb1ELb1ELb1ELb0EEENS1_36VarlenDynamicPersistentTileSchedulerILi128ELi96ELi256ELi128ELb1ELb1ELb1ELb1ELb0ELb1EEEEEEEEEvNT_6ParamsE:
	.zero		3584


//--------------------- .nv.constant0._ZN7cutlass13device_kernelIN5flash11enable_sm90INS1_16FlashAttnFwdSm90INS1_25CollectiveMainloopFwdSm90ILi2EN4cute5tupleIJNS5_1CILi1EEES8_S8_EEENS6_IJNS7_ILi128EEENS7_ILi96EEENS7_ILi192EEEEEELi192ENS_6half_tEfNS_4arch4Sm90ELb1ELb0ELb1ELb0ELb1ELb0ELb0ELb1ELb1ELb1ELb1ELb0EEENS1_21CollectiveEpilogueFwdINS6_IJSA_SC_SB_EEES9_SE_SG_Li256ELb0ELb1ELb1ELb0EEENS1_19SingleTileSchedulerILb0ELb1ELb1ELi128EEEEEEEEEvNT_6ParamsE --------------------------
	.section	.nv.constant0._ZN7cutlass13device_kernelIN5flash11enable_sm90INS1_16FlashAttnFwdSm90INS1_25CollectiveMainloopFwdSm90ILi2EN4cute5tupleIJNS5_1CILi1EEES8_S8_EEENS6_IJNS7_ILi128EEENS7_ILi96EEENS7_ILi192EEEEEELi192ENS_6half_tEfNS_4arch4Sm90ELb1ELb0ELb1ELb0ELb1ELb0ELb0ELb1ELb1ELb1ELb1ELb0EEENS1_21CollectiveEpilogueFwdINS6_IJSA_SC_SB_EEES9_SE_SG_Li256ELb0ELb1ELb1ELb0EEENS1_19SingleTileSchedulerILb0ELb1ELb1ELi128EEEEEEEEEvNT_6ParamsE,"a",@progbits
	.sectionflags	@""
	.align	4
.nv.constant0._ZN7cutlass13device_kernelIN5flash11enable_sm90INS1_16FlashAttnFwdSm90INS1_25CollectiveMainloopFwdSm90ILi2EN4cute5tupleIJNS5_1CILi1EEES8_S8_EEENS6_IJNS7_ILi128EEENS7_ILi96EEENS7_ILi192EEEEEELi192ENS_6half_tEfNS_4arch4Sm90ELb1ELb0ELb1ELb0ELb1ELb0ELb0ELb1ELb1ELb1ELb1ELb0EEENS1_21CollectiveEpilogueFwdINS6_IJSA_SC_SB_EEES9_SE_SG_Li256ELb0ELb1ELb1ELb0EEENS1_19SingleTileSchedulerILb0ELb1ELb1ELi128EEEEEEEEEvNT_6ParamsE:
	.zero		3456


//--------------------- .nv.constant0._ZN7cutlass13device_kernelIN5flash11enable_sm90INS1_16FlashAttnFwdSm90INS1_25CollectiveMainloopFwdSm90ILi2EN4cute5tupleIJNS5_1CILi1EEES8_S8_EEENS6_IJNS7_ILi128EEENS7_ILi96EEENS7_ILi192EEEEEELi192ENS_6half_tEfNS_4arch4Sm90ELb1ELb0ELb1ELb1ELb1ELb0ELb0ELb1ELb1ELb1ELb1ELb0EEENS1_21CollectiveEpilogueFwdINS6_IJSA_SC_SB_EEES9_SE_SG_Li256ELb1ELb1ELb1ELb0EEENS1_36VarlenDynamicPersistentTileSchedulerILi128ELi96ELi256ELi128ELb1ELb1ELb1ELb1ELb1ELb1EEEEEEEEEvNT_6ParamsE --------------------------
	.section	.nv.constant0._ZN7cutlass13device_kernelIN5flash11enable_sm90INS1_16FlashAttnFwdSm90INS1_25CollectiveMainloopFwdSm90ILi2EN4cute5tupleIJNS5_1CILi1EEES8_S8_EEENS6_IJNS7_ILi128EEENS7_ILi96EEENS7_ILi192EEEEEELi192ENS_6half_tEfNS_4arch4Sm90ELb1ELb0ELb1ELb1ELb1ELb0ELb0ELb1ELb1ELb1ELb1ELb0EEENS1_21CollectiveEpilogueFwdINS6_IJSA_SC_SB_EEES9_SE_SG_Li256ELb1ELb1ELb1ELb0EEENS1_36VarlenDynamicPersistentTileSchedulerILi128ELi96ELi256ELi128ELb1ELb1ELb1ELb1ELb1ELb1EEEEEEEEEvNT_6ParamsE,"a",@progbits
	.sectionflags	@""
	.align	4
.nv.constant0._ZN7cutlass13device_kernelIN5flash11enable_sm90INS1_16FlashAttnFwdSm90INS1_25CollectiveMainloopFwdSm90ILi2EN4cute5tupleIJNS5_1CILi1EEES8_S8_EEENS6_IJNS7_ILi128EEENS7_ILi96EEENS7_ILi192EEEEEELi192ENS_6half_tEfNS_4arch4Sm90ELb1ELb0ELb1ELb1ELb1ELb0ELb0ELb1ELb1ELb1ELb1ELb0EEENS1_21CollectiveEpilogueFwdINS6_IJSA_SC_SB_EEES9_SE_SG_Li256ELb1ELb1ELb1ELb0EEENS1_36VarlenDynamicPersistentTileSchedulerILi128ELi96ELi256ELi128ELb1ELb1ELb1ELb1ELb1ELb1EEEEEEEEEvNT_6ParamsE:
	.zero		3584


//--------------------- .nv.constant0._ZN7cutlass13device_kernelIN5flash11enable_sm90INS1_16FlashAttnFwdSm90INS1_25CollectiveMainloopFwdSm90ILi2EN4cute5tupleIJNS5_1CILi1EEES8_S8_EEENS6_IJNS7_ILi128EEENS7_ILi96EEENS7_ILi192EEEEEELi192ENS_6half_tEfNS_4arch4Sm90ELb1ELb0ELb1ELb1ELb1ELb1ELb0ELb1ELb1ELb1ELb1ELb0EEENS1_21CollectiveEpilogueFwdINS6_IJSA_SC_SB_EEES9_SE_SG_Li256ELb1ELb1ELb1ELb0EEENS1_36VarlenDynamicPersistentTileSchedulerILi128ELi96ELi256ELi128ELb1ELb1ELb1ELb1ELb1ELb1EEEEEEEEEvNT_6ParamsE --------------------------
	.section	.nv.constant0._ZN7cutlass13device_kernelIN5flash11enable_sm90INS1_16FlashAttnFwdSm90INS1_25CollectiveMainloopFwdSm90ILi2EN4cute5tupleIJNS5_1CILi1EEES8_S8_EEENS6_IJNS7_ILi128EEENS7_ILi96EEENS7_ILi192EEEEEELi192ENS_6half_tEfNS_4arch4Sm90ELb1ELb0ELb1ELb1ELb1ELb1ELb0ELb1ELb1ELb1ELb1ELb0EEENS1_21CollectiveEpilogueFwdINS6_IJSA_SC_SB_EEES9_SE_SG_Li256ELb1ELb1ELb1ELb0EEENS1_36VarlenDynamicPersistentTileSchedulerILi128ELi96ELi256ELi128ELb1ELb1ELb1ELb1ELb1ELb1EEEEEEEEEvNT_6ParamsE,"a",@progbits
	.sectionflags	@""
	.align	4
.nv.constant0._ZN7cutlass13device_kernelIN5flash11enable_sm90INS1_16FlashAttnFwdSm90INS1_25CollectiveMainloopFwdSm90ILi2EN4cute5tupleIJNS5_1CILi1EEES8_S8_EEENS6_IJNS7_ILi128EEENS7_ILi96EEENS7_ILi192EEEEEELi192ENS_6half_tEfNS_4arch4Sm90ELb1ELb0ELb1ELb1ELb1ELb1ELb0ELb1ELb1ELb1ELb1ELb0EEENS1_21CollectiveEpilogueFwdINS6_IJSA_SC_SB_EEES9_SE_SG_Li256ELb1ELb1ELb1ELb0EEENS1_36VarlenDynamicPersistentTileSchedulerILi128ELi96ELi256ELi128ELb1ELb1ELb1ELb1ELb1ELb1EEEEEEEEEvNT_6ParamsE:
	.zero		3584


//--------------------- SYMBOLS --------------------------

	.type		.nv.reservedSmem.offset0,@object
	.size		.nv.reservedSmem.offset0,0x4
